	.target	sm_100a

	.elftype	@"ET_EXEC"


//--------------------- .note.nv.tkinfo           --------------------------
	.section	.note.nv.tkinfo,"",@"SHT_NOTE"
	.sectionflags	@"SHF_NOTE_NV_TKINFO"
	.tkinfo
        /*0018*/ 	.word	0x00000002
        /*0030*/ 	.string	""
        /*0030*/ 	.string	"ptxas"
        /*0030*/ 	.string	"Cuda compilation tools, release 13.0, V13.0.88"
        /*0030*/ 	.string	"Build cuda_13.0.r13.0/compiler.36424714_0"
        /*0030*/ 	.string	"-arch sm_100a -m 64 "



//--------------------- .note.nv.cuinfo           --------------------------
	.section	.note.nv.cuinfo,"",@"SHT_NOTE"
	.sectionflags	@"SHF_NOTE_NV_CUINFO"
        /*0018*/ 	.short	0x0002
        /*001a*/ 	.short	0x0064
        /*001c*/ 	.short	0x0082
	.zero		2


//--------------------- .nv.info                  --------------------------
	.section	.nv.info,"",@"SHT_CUDA_INFO"
	.align	4


	//----- nvinfo : EIATTR_REGCOUNT
	.align		4
        /*0000*/ 	.byte	0x04, 0x2f
        /*0002*/ 	.short	(.L_19 - .L_18)
	.align		4
.L_18:
        /*0004*/ 	.word	index@(_ZN7cutlass13device_kernelINS_4gemm6kernel13GemmUniversalIN4cute5tupleIJiiiiEEENS1_10collective13CollectiveMmaINS1_35MainloopSm100TmaUmmaWarpSpecializedILi8ELi2ELi4ENS5_IJNS4_1CILi1EEESB_SB_EEEEENS5_IJNSA_ILi128EEENSA_ILi64EEESF_EEENS_6half_tENS5_IJlSB_lEEESH_SI_NS4_8TiledMMAINS4_8MMA_AtomIJNS4_20SM100_MMA_F16BF16_SSISH_SH_fLi128ELi64ELNS4_4UMMA5MajorE0ELSN_0ELNSM_7ScaleInE0ELSO_0EEEEEENS4_6LayoutISC_NS5_IJNSA_ILi0EEESS_SS_EEEEENS5_IJNS4_10UnderscoreESV_SV_EEEEENS4_13SM90_TMA_LOADENS4_14ComposedLayoutINS4_7SwizzleILi3ELi4ELi3EEENS4_18smem_ptr_flag_bitsILi16EEENSR_INS5_IJNSA_ILi8EEESF_EEENS5_IJSF_SB_EEEEEEEvNS4_8identityESY_S18_vS19_EENS_8epilogue10collective18CollectiveEpilogueINS1B_23Sm100TmaWarpSpecializedILi3ELi2ELi32ELb1ELb0EEEJSG_NS5_IJNSR_ISE_SB_EENSR_INSA_ILi32EEESB_EEEEESH_SI_SH_SI_NS1B_6fusion15FusionCallbacksIS1F_NS1K_17LinearCombinationISH_fSH_fLNS_15FloatRoundStyleE2EEESG_S1J_JEEENS4_5SM1004TMEM4LOAD26SM100_TMEM_LOAD_32dp32b32xESY_NSZ_INS10_ILi2ELi4ELi3EEES13_NSR_INS5_IJS14_S1H_EEENS5_IJS1H_SB_EEEEEEENS4_39AutoVectorizingCopyWithAssumedAlignmentILi128EEENS4_14SM90_TMA_STOREES1Y_S20_S20_EEEvvEEEEvNT_6ParamsE)
        /*0008*/ 	.word	0x0000006f


	//----- nvinfo : EIATTR_FRAME_SIZE
	.align		4
.L_19:
        /*000c*/ 	.byte	0x04, 0x11
        /*000e*/ 	.short	(.L_21 - .L_20)
	.align		4
.L_20:
        /*0010*/ 	.word	index@($__internal_2_$__cuda_sm10x_tcgen05_guardrail_trap_unallocated_columns_being_dealloced)
        /*0014*/ 	.word	0x00000000


	//----- nvinfo : EIATTR_FRAME_SIZE
	.align		4
.L_21:
        /*0018*/ 	.byte	0x04, 0x11
        /*001a*/ 	.short	(.L_23 - .L_22)
	.align		4
.L_22:
        /*001c*/ 	.word	index@($__internal_1_$__cuda_sm10x_tcgen05_guardrail_trap_phase_invalid_during_alloc)
        /*0020*/ 	.word	0x00000000


	//----- nvinfo : EIATTR_FRAME_SIZE
	.align		4
.L_23:
        /*0024*/ 	.byte	0x04, 0x11
        /*0026*/ 	.short	(.L_25 - .L_24)
	.align		4
.L_24:
        /*0028*/ 	.word	index@($__internal_0_$__cuda_sm10x_tcgen05_guardrail_trap_col_being_dealloced_not_returned_by_alloc)
        /*002c*/ 	.word	0x00000000


	//----- nvinfo : EIATTR_FRAME_SIZE
	.align		4
.L_25:
        /*0030*/ 	.byte	0x04, 0x11
        /*0032*/ 	.short	(.L_27 - .L_26)
	.align		4
.L_26:
        /*0034*/ 	.word	index@(_ZN7cutlass13device_kernelINS_4gemm6kernel13GemmUniversalIN4cute5tupleIJiiiiEEENS1_10collective13CollectiveMmaINS1_35MainloopSm100TmaUmmaWarpSpecializedILi8ELi2ELi4ENS5_IJNS4_1CILi1EEESB_SB_EEEEENS5_IJNSA_ILi128EEENSA_ILi64EEESF_EEENS_6half_tENS5_IJlSB_lEEESH_SI_NS4_8TiledMMAINS4_8MMA_AtomIJNS4_20SM100_MMA_F16BF16_SSISH_SH_fLi128ELi64ELNS4_4UMMA5MajorE0ELSN_0ELNSM_7ScaleInE0ELSO_0EEEEEENS4_6LayoutISC_NS5_IJNSA_ILi0EEESS_SS_EEEEENS5_IJNS4_10UnderscoreESV_SV_EEEEENS4_13SM90_TMA_LOADENS4_14ComposedLayoutINS4_7SwizzleILi3ELi4ELi3EEENS4_18smem_ptr_flag_bitsILi16EEENSR_INS5_IJNSA_ILi8EEESF_EEENS5_IJSF_SB_EEEEEEEvNS4_8identityESY_S18_vS19_EENS_8epilogue10collective18CollectiveEpilogueINS1B_23Sm100TmaWarpSpecializedILi3ELi2ELi32ELb1ELb0EEEJSG_NS5_IJNSR_ISE_SB_EENSR_INSA_ILi32EEESB_EEEEESH_SI_SH_SI_NS1B_6fusion15FusionCallbacksIS1F_NS1K_17LinearCombinationISH_fSH_fLNS_15FloatRoundStyleE2EEESG_S1J_JEEENS4_5SM1004TMEM4LOAD26SM100_TMEM_LOAD_32dp32b32xESY_NSZ_INS10_ILi2ELi4ELi3EEES13_NSR_INS5_IJS14_S1H_EEENS5_IJS1H_SB_EEEEEEENS4_39AutoVectorizingCopyWithAssumedAlignmentILi128EEENS4_14SM90_TMA_STOREES1Y_S20_S20_EEEvvEEEEvNT_6ParamsE)
        /*0038*/ 	.word	0x00000000


	//----- nvinfo : EIATTR_MIN_STACK_SIZE
	.align		4
.L_27:
        /*003c*/ 	.byte	0x04, 0x12
        /*003e*/ 	.short	(.L_29 - .L_28)
	.align		4
.L_28:
        /*0040*/ 	.word	index@(_ZN7cutlass13device_kernelINS_4gemm6kernel13GemmUniversalIN4cute5tupleIJiiiiEEENS1_10collective13CollectiveMmaINS1_35MainloopSm100TmaUmmaWarpSpecializedILi8ELi2ELi4ENS5_IJNS4_1CILi1EEESB_SB_EEEEENS5_IJNSA_ILi128EEENSA_ILi64EEESF_EEENS_6half_tENS5_IJlSB_lEEESH_SI_NS4_8TiledMMAINS4_8MMA_AtomIJNS4_20SM100_MMA_F16BF16_SSISH_SH_fLi128ELi64ELNS4_4UMMA5MajorE0ELSN_0ELNSM_7ScaleInE0ELSO_0EEEEEENS4_6LayoutISC_NS5_IJNSA_ILi0EEESS_SS_EEEEENS5_IJNS4_10UnderscoreESV_SV_EEEEENS4_13SM90_TMA_LOADENS4_14ComposedLayoutINS4_7SwizzleILi3ELi4ELi3EEENS4_18smem_ptr_flag_bitsILi16EEENSR_INS5_IJNSA_ILi8EEESF_EEENS5_IJSF_SB_EEEEEEEvNS4_8identityESY_S18_vS19_EENS_8epilogue10collective18CollectiveEpilogueINS1B_23Sm100TmaWarpSpecializedILi3ELi2ELi32ELb1ELb0EEEJSG_NS5_IJNSR_ISE_SB_EENSR_INSA_ILi32EEESB_EEEEESH_SI_SH_SI_NS1B_6fusion15FusionCallbacksIS1F_NS1K_17LinearCombinationISH_fSH_fLNS_15FloatRoundStyleE2EEESG_S1J_JEEENS4_5SM1004TMEM4LOAD26SM100_TMEM_LOAD_32dp32b32xESY_NSZ_INS10_ILi2ELi4ELi3EEES13_NSR_INS5_IJS14_S1H_EEENS5_IJS1H_SB_EEEEEEENS4_39AutoVectorizingCopyWithAssumedAlignmentILi128EEENS4_14SM90_TMA_STOREES1Y_S20_S20_EEEvvEEEEvNT_6ParamsE)
        /*0044*/ 	.word	0x00000000
.L_29:


//--------------------- .nv.compat                --------------------------
	.section	.nv.compat,"",@"SHT_CUDA_COMPAT_INFO"
	.align	4
        /*0000*/ 	.byte	0x02, 0x09, 0x01, 0x00, 0x02, 0x02, 0x02, 0x00, 0x02, 0x05, 0x05, 0x00, 0x03, 0x07, 0x01, 0x01
        /*0010*/ 	.byte	0x02, 0x03, 0x01, 0x00, 0x02, 0x06, 0x01, 0x00, 0x04, 0x0b, 0x08, 0x00, 0x09, 0x00, 0x00, 0x00
        /*0020*/ 	.byte	0x00, 0x00, 0x00, 0x00


//--------------------- .nv.info._ZN7cutlass13device_kernelINS_4gemm6kernel13GemmUniversalIN4cute5tupleIJiiiiEEENS1_10collective13CollectiveMmaINS1_35MainloopSm100TmaUmmaWarpSpecializedILi8ELi2ELi4ENS5_IJNS4_1CILi1EEESB_SB_EEEEENS5_IJNSA_ILi128EEENSA_ILi64EEESF_EEENS_6half_tENS5_IJlSB_lEEESH_SI_NS4_8TiledMMAINS4_8MMA_AtomIJNS4_20SM100_MMA_F16BF16_SSISH_SH_fLi128ELi64ELNS4_4UMMA5MajorE0ELSN_0ELNSM_7ScaleInE0ELSO_0EEEEEENS4_6LayoutISC_NS5_IJNSA_ILi0EEESS_SS_EEEEENS5_IJNS4_10UnderscoreESV_SV_EEEEENS4_13SM90_TMA_LOADENS4_14ComposedLayoutINS4_7SwizzleILi3ELi4ELi3EEENS4_18smem_ptr_flag_bitsILi16EEENSR_INS5_IJNSA_ILi8EEESF_EEENS5_IJSF_SB_EEEEEEEvNS4_8identityESY_S18_vS19_EENS_8epilogue10collective18CollectiveEpilogueINS1B_23Sm100TmaWarpSpecializedILi3ELi2ELi32ELb1ELb0EEEJSG_NS5_IJNSR_ISE_SB_EENSR_INSA_ILi32EEESB_EEEEESH_SI_SH_SI_NS1B_6fusion15FusionCallbacksIS1F_NS1K_17LinearCombinationISH_fSH_fLNS_15FloatRoundStyleE2EEESG_S1J_JEEENS4_5SM1004TMEM4LOAD26SM100_TMEM_LOAD_32dp32b32xESY_NSZ_INS10_ILi2ELi4ELi3EEES13_NSR_INS5_IJS14_S1H_EEENS5_IJS1H_SB_EEEEEEENS4_39AutoVectorizingCopyWithAssumedAlignmentILi128EEENS4_14SM90_TMA_STOREES1Y_S20_S20_EEEvvEEEEvNT_6ParamsE --------------------------
	.section	.nv.info._ZN7cutlass13device_kernelINS_4gemm6kernel13GemmUniversalIN4cute5tupleIJiiiiEEENS1_10collective13CollectiveMmaINS1_35MainloopSm100TmaUmmaWarpSpecializedILi8ELi2ELi4ENS5_IJNS4_1CILi1EEESB_SB_EEEEENS5_IJNSA_ILi128EEENSA_ILi64EEESF_EEENS_6half_tENS5_IJlSB_lEEESH_SI_NS4_8TiledMMAINS4_8MMA_AtomIJNS4_20SM100_MMA_F16BF16_SSISH_SH_fLi128ELi64ELNS4_4UMMA5MajorE0ELSN_0ELNSM_7ScaleInE0ELSO_0EEEEEENS4_6LayoutISC_NS5_IJNSA_ILi0EEESS_SS_EEEEENS5_IJNS4_10UnderscoreESV_SV_EEEEENS4_13SM90_TMA_LOADENS4_14ComposedLayoutINS4_7SwizzleILi3ELi4ELi3EEENS4_18smem_ptr_flag_bitsILi16EEENSR_INS5_IJNSA_ILi8EEESF_EEENS5_IJSF_SB_EEEEEEEvNS4_8identityESY_S18_vS19_EENS_8epilogue10collective18CollectiveEpilogueINS1B_23Sm100TmaWarpSpecializedILi3ELi2ELi32ELb1ELb0EEEJSG_NS5_IJNSR_ISE_SB_EENSR_INSA_ILi32EEESB_EEEEESH_SI_SH_SI_NS1B_6fusion15FusionCallbacksIS1F_NS1K_17LinearCombinationISH_fSH_fLNS_15FloatRoundStyleE2EEESG_S1J_JEEENS4_5SM1004TMEM4LOAD26SM100_TMEM_LOAD_32dp32b32xESY_NSZ_INS10_ILi2ELi4ELi3EEES13_NSR_INS5_IJS14_S1H_EEENS5_IJS1H_SB_EEEEEEENS4_39AutoVectorizingCopyWithAssumedAlignmentILi128EEENS4_14SM90_TMA_STOREES1Y_S20_S20_EEEvvEEEEvNT_6ParamsE,"",@"SHT_CUDA_INFO"
	.sectionflags	@""
	.align	4


	//----- nvinfo : EIATTR_CUDA_API_VERSION
	.align		4
        /*0000*/ 	.byte	0x04, 0x37
        /*0002*/ 	.short	(.L_31 - .L_30)
.L_30:
        /*0004*/ 	.word	0x00000082


	//----- nvinfo : EIATTR_KPARAM_INFO
	.align		4
.L_31:
        /*0008*/ 	.byte	0x04, 0x17
        /*000a*/ 	.short	(.L_33 - .L_32)
.L_32:
        /*000c*/ 	.word	0x00000000
        /*0010*/ 	.short	0x0000
        /*0012*/ 	.short	0x0000
        /*0014*/ 	.byte	0x00, 0xf0, 0x01, 0x20


	//----- nvinfo : EIATTR_AT_ENTRY_FRAGMENTS
	.align		4
.L_33:
        /*0018*/ 	.byte	0x04, 0x4f
        /*001a*/ 	.short	(.L_35 - .L_34)


	//   ....[0]....
.L_34:
        /*001c*/ 	.word	0x00000006


	//----- nvinfo : EIATTR_RESERVED_SMEM_USED
	.align		4
.L_35:
        /*0020*/ 	.byte	0x01, 0x41
	.zero		2


	//----- nvinfo : EIATTR_SPARSE_MMA_MASK
	.align		4
        /*0024*/ 	.byte	0x03, 0x50
        /*0026*/ 	.short	0x0000


	//----- nvinfo : EIATTR_TCGEN05_1CTA_USED
	.align		4
        /*0028*/ 	.byte	0x01, 0x51
	.zero		2


	//----- nvinfo : EIATTR_MAXREG_COUNT
	.align		4
        /*002c*/ 	.byte	0x03, 0x1b
        /*002e*/ 	.short	0x00ff


	//----- nvinfo : EIATTR_NUM_BARRIERS
	.align		4
        /*0030*/ 	.byte	0x02, 0x4c
        /*0032*/ 	.byte	0x07
	.zero		1


	//----- nvinfo : EIATTR_EXTERNS
	.align		4
        /*0034*/ 	.byte	0x04, 0x0f
        /*0036*/ 	.short	(.L_37 - .L_36)


	//   ....[0]....
	.align		4
.L_36:
        /*0038*/ 	.word	index@(__assertfail)


	//----- nvinfo : EIATTR_MERCURY_ISA_VERSION
	.align		4
.L_37:
        /*003c*/ 	.byte	0x03, 0x5f
        /*003e*/ 	.short	0x0101


	//----- nvinfo : EIATTR_INT_WARP_WIDE_INSTR_OFFSETS
	.align		4
        /*0040*/ 	.byte	0x04, 0x31
        /*0042*/ 	.short	(.L_39 - .L_38)


	//   ....[0]....
.L_38:
        /*0044*/ 	.word	0x00001e40


	//   ....[1]....
        /*0048*/ 	.word	0x00003ac0


	//   ....[2]....
        /*004c*/ 	.word	0x00003af0


	//   ....[3]....
        /*0050*/ 	.word	0x00003b40


	//   ....[4]....
        /*0054*/ 	.word	0x00004430


	//   ....[5]....
        /*0058*/ 	.word	0x00004450


	//   ....[6]....
        /*005c*/ 	.word	0x00004720


	//   ....[7]....
        /*0060*/ 	.word	0x00004850


	//----- nvinfo : EIATTR_COOP_GROUP_MASK_REGIDS
	.align		4
.L_39:
        /*0064*/ 	.byte	0x04, 0x29
        /*0066*/ 	.short	(.L_41 - .L_40)


	//   ....[0]....
.L_40:
        /*0068*/ 	.word	0xffffffff


	//   ....[1]....
        /*006c*/ 	.word	0xffffffff


	//   ....[2]....
        /*0070*/ 	.word	0xffffffff


	//   ....[3]....
        /*0074*/ 	.word	0xffffffff


	//   ....[4]....
        /*0078*/ 	.word	0xffffffff


	//   ....[5]....
        /*007c*/ 	.word	0xffffffff


	//   ....[6]....
        /*0080*/ 	.word	0xffffffff


	//   ....[7]....
        /*0084*/ 	.word	0xffffffff


	//   ....[8]....
        /*0088*/ 	.word	0xffffffff


	//   ....[9]....
        /*008c*/ 	.word	0xffffffff


	//   ....[10]....
        /*0090*/ 	.word	0xffffffff


	//   ....[11]....
        /*0094*/ 	.word	0xffffffff


	//   ....[12]....
        /*0098*/ 	.word	0xffffffff


	//----- nvinfo : EIATTR_COOP_GROUP_INSTR_OFFSETS
	.align		4
.L_41:
        /*009c*/ 	.byte	0x04, 0x28
        /*009e*/ 	.short	(.L_43 - .L_42)


	//   ....[0]....
.L_42:
        /*00a0*/ 	.word	0x00000090


	//   ....[1]....
        /*00a4*/ 	.word	0x000004d0


	//   ....[2]....
        /*00a8*/ 	.word	0x000006c0


	//   ....[3]....
        /*00ac*/ 	.word	0x00000840


	//   ....[4]....
        /*00b0*/ 	.word	0x00000940


	//   ....[5]....
        /*00b4*/ 	.word	0x00000ab0


	//   ....[6]....
        /*00b8*/ 	.word	0x00000c50


	//   ....[7]....
        /*00bc*/ 	.word	0x00001d20


	//   ....[8]....
        /*00c0*/ 	.word	0x00002d40


	//   ....[9]....
        /*00c4*/ 	.word	0x00002f50


	//   ....[10]....
        /*00c8*/ 	.word	0x00002f80


	//   ....[11]....
        /*00cc*/ 	.word	0x000039b0


	//   ....[12]....
        /*00d0*/ 	.word	0x00003be0


	//----- nvinfo : EIATTR_VRC_CTA_INIT_COUNT
	.align		4
.L_43:
        /*00d4*/ 	.byte	0x02, 0x4a
        /*00d6*/ 	.byte	0x80
	.zero		1


	//----- nvinfo : EIATTR_SYSCALL_OFFSETS
	.align		4
        /*00d8*/ 	.byte	0x04, 0x46
        /*00da*/ 	.short	(.L_45 - .L_44)


	//   ....[0]....
.L_44:
        /*00dc*/ 	.word	0x00005400


	//   ....[1]....
        /*00e0*/ 	.word	0x000054f0


	//   ....[2]....
        /*00e4*/ 	.word	0x00005d30


	//   ....[3]....
        /*00e8*/ 	.word	0x000069e0


	//----- nvinfo : EIATTR_MBARRIER_INSTR_OFFSETS
	.align		4
.L_45:
        /*00ec*/ 	.byte	0x04, 0x39
        /*00ee*/ 	.short	(.L_47 - .L_46)


	//   ....[0]....
.L_46:
        /*00f0*/ 	.word	0x000005b0
        /*00f4*/ 	.word	0x000000ff
        /*00f8*/ 	.word	0x00000000
        /*00fc*/ 	.short	0x0100
        /*00fe*/ 	.byte	0x05
	.zero		1


	//   ....[1]....
        /*0100*/ 	.word	0x000005c0
        /*0104*/ 	.word	0x000000ff
        /*0108*/ 	.word	0x00000040
        /*010c*/ 	.short	0x0100
        /*010e*/ 	.byte	0x05
	.zero		1


	//   ....[2]....
        /*0110*/ 	.word	0x000005d0
        /*0114*/ 	.word	0x000000ff
        /*0118*/ 	.word	0x00000008
        /*011c*/ 	.short	0x0100
        /*011e*/ 	.byte	0x05
	.zero		1


	//   ....[3]....
        /*0120*/ 	.word	0x000005e0
        /*0124*/ 	.word	0x000000ff
        /*0128*/ 	.word	0x00000048
        /*012c*/ 	.short	0x0100
        /*012e*/ 	.byte	0x05
	.zero		1


	//   ....[4]....
        /*0130*/ 	.word	0x000005f0
        /*0134*/ 	.word	0x000000ff
        /*0138*/ 	.word	0x00000010
        /*013c*/ 	.short	0x0100
        /*013e*/ 	.byte	0x05
	.zero		1


	//   ....[5]....
        /*0140*/ 	.word	0x00000600
        /*0144*/ 	.word	0x000000ff
        /*0148*/ 	.word	0x00000050
        /*014c*/ 	.short	0x0100
        /*014e*/ 	.byte	0x05
	.zero		1


	//   ....[6]....
        /*0150*/ 	.word	0x00000610
        /*0154*/ 	.word	0x000000ff
        /*0158*/ 	.word	0x00000018
        /*015c*/ 	.short	0x0100
        /*015e*/ 	.byte	0x05
	.zero		1


	//   ....[7]....
        /*0160*/ 	.word	0x00000620
        /*0164*/ 	.word	0x000000ff
        /*0168*/ 	.word	0x00000058
        /*016c*/ 	.short	0x0100
        /*016e*/ 	.byte	0x05
	.zero		1


	//   ....[8]....
        /*0170*/ 	.word	0x00000630
        /*0174*/ 	.word	0x000000ff
        /*0178*/ 	.word	0x00000020
        /*017c*/ 	.short	0x0100
        /*017e*/ 	.byte	0x05
	.zero		1


	//   ....[9]....
        /*0180*/ 	.word	0x00000640
        /*0184*/ 	.word	0x000000ff
        /*0188*/ 	.word	0x00000060
        /*018c*/ 	.short	0x0100
        /*018e*/ 	.byte	0x05
	.zero		1


	//   ....[10]....
        /*0190*/ 	.word	0x00000650
        /*0194*/ 	.word	0x000000ff
        /*0198*/ 	.word	0x00000028
        /*019c*/ 	.short	0x0100
        /*019e*/ 	.byte	0x05
	.zero		1


	//   ....[11]....
        /*01a0*/ 	.word	0x00000660
        /*01a4*/ 	.word	0x000000ff
        /*01a8*/ 	.word	0x00000068
        /*01ac*/ 	.short	0x0100
        /*01ae*/ 	.byte	0x05
	.zero		1


	//   ....[12]....
        /*01b0*/ 	.word	0x00000670
        /*01b4*/ 	.word	0x000000ff
        /*01b8*/ 	.word	0x00000030
        /*01bc*/ 	.short	0x0100
        /*01be*/ 	.byte	0x05
	.zero		1


	//   ....[13]....
        /*01c0*/ 	.word	0x00000680
        /*01c4*/ 	.word	0x000000ff
        /*01c8*/ 	.word	0x00000070
        /*01cc*/ 	.short	0x0100
        /*01ce*/ 	.byte	0x05
	.zero		1


	//   ....[14]....
        /*01d0*/ 	.word	0x00000690
        /*01d4*/ 	.word	0x000000ff
        /*01d8*/ 	.word	0x00000038
        /*01dc*/ 	.short	0x0100
        /*01de*/ 	.byte	0x05
	.zero		1


	//   ....[15]....
        /*01e0*/ 	.word	0x000006a0
        /*01e4*/ 	.word	0x000000ff
        /*01e8*/ 	.word	0x00000078
        /*01ec*/ 	.short	0x0100
        /*01ee*/ 	.byte	0x05
	.zero		1


	//   ....[16]....
        /*01f0*/ 	.word	0x000007d0
        /*01f4*/ 	.word	0x000000ff
        /*01f8*/ 	.word	0x00000080
        /*01fc*/ 	.short	0x0100
        /*01fe*/ 	.byte	0x07
	.zero		1


	//   ....[17]....
        /*0200*/ 	.word	0x000007e0
        /*0204*/ 	.word	0x000000ff
        /*0208*/ 	.word	0x00000098
        /*020c*/ 	.short	0x0100
        /*020e*/ 	.byte	0x07
	.zero		1


	//   ....[18]....
        /*0210*/ 	.word	0x000007f0
        /*0214*/ 	.word	0x000000ff
        /*0218*/ 	.word	0x00000088
        /*021c*/ 	.short	0x0100
        /*021e*/ 	.byte	0x07
	.zero		1


	//   ....[19]....
        /*0220*/ 	.word	0x00000800
        /*0224*/ 	.word	0x000000ff
        /*0228*/ 	.word	0x000000a0
        /*022c*/ 	.short	0x0100
        /*022e*/ 	.byte	0x07
	.zero		1


	//   ....[20]....
        /*0230*/ 	.word	0x00000810
        /*0234*/ 	.word	0x000000ff
        /*0238*/ 	.word	0x00000090
        /*023c*/ 	.short	0x0100
        /*023e*/ 	.byte	0x07
	.zero		1


	//   ....[21]....
        /*0240*/ 	.word	0x00000820
        /*0244*/ 	.word	0x000000ff
        /*0248*/ 	.word	0x000000a8
        /*024c*/ 	.short	0x0100
        /*024e*/ 	.byte	0x07
	.zero		1


	//   ....[22]....
        /*0250*/ 	.word	0x00000910
        /*0254*/ 	.word	0x000000ff
        /*0258*/ 	.word	0x000000b0
        /*025c*/ 	.short	0x0100
        /*025e*/ 	.byte	0x05
	.zero		1


	//   ....[23]....
        /*0260*/ 	.word	0x00000920
        /*0264*/ 	.word	0x000000ff
        /*0268*/ 	.word	0x000000b8
        /*026c*/ 	.short	0x0100
        /*026e*/ 	.byte	0x05
	.zero		1


	//   ....[24]....
        /*0270*/ 	.word	0x00000a60
        /*0274*/ 	.word	0x000000ff
        /*0278*/ 	.word	0x000000c0
        /*027c*/ 	.short	0x0100
        /*027e*/ 	.byte	0x05
	.zero		1


	//   ....[25]....
        /*0280*/ 	.word	0x00000a70
        /*0284*/ 	.word	0x000000ff
        /*0288*/ 	.word	0x000000d0
        /*028c*/ 	.short	0x0100
        /*028e*/ 	.byte	0x05
	.zero		1


	//   ....[26]....
        /*0290*/ 	.word	0x00000a80
        /*0294*/ 	.word	0x000000ff
        /*0298*/ 	.word	0x000000c8
        /*029c*/ 	.short	0x0100
        /*029e*/ 	.byte	0x05
	.zero		1


	//   ....[27]....
        /*02a0*/ 	.word	0x00000a90
        /*02a4*/ 	.word	0x000000ff
        /*02a8*/ 	.word	0x000000d8
        /*02ac*/ 	.short	0x0100
        /*02ae*/ 	.byte	0x05
	.zero		1


	//   ....[28]....
        /*02b0*/ 	.word	0x00000bc0
        /*02b4*/ 	.word	0x000000ff
        /*02b8*/ 	.word	0x000000e0
        /*02bc*/ 	.short	0x0100
        /*02be*/ 	.byte	0x07
	.zero		1


	//   ....[29]....
        /*02c0*/ 	.word	0x00000bd0
        /*02c4*/ 	.word	0x000000ff
        /*02c8*/ 	.word	0x00000100
        /*02cc*/ 	.short	0x0100
        /*02ce*/ 	.byte	0x07
	.zero		1


	//   ....[30]....
        /*02d0*/ 	.word	0x00000be0
        /*02d4*/ 	.word	0x000000ff
        /*02d8*/ 	.word	0x000000e8
        /*02dc*/ 	.short	0x0100
        /*02de*/ 	.byte	0x07
	.zero		1


	//   ....[31]....
        /*02e0*/ 	.word	0x00000bf0
        /*02e4*/ 	.word	0x000000ff
        /*02e8*/ 	.word	0x00000108
        /*02ec*/ 	.short	0x0100
        /*02ee*/ 	.byte	0x07
	.zero		1


	//   ....[32]....
        /*02f0*/ 	.word	0x00000c00
        /*02f4*/ 	.word	0x000000ff
        /*02f8*/ 	.word	0x000000f0
        /*02fc*/ 	.short	0x0100
        /*02fe*/ 	.byte	0x07
	.zero		1


	//   ....[33]....
        /*0300*/ 	.word	0x00000c10
        /*0304*/ 	.word	0x000000ff
        /*0308*/ 	.word	0x00000110
        /*030c*/ 	.short	0x0100
        /*030e*/ 	.byte	0x07
	.zero		1


	//   ....[34]....
        /*0310*/ 	.word	0x00000c20
        /*0314*/ 	.word	0x000000ff
        /*0318*/ 	.word	0x000000f8
        /*031c*/ 	.short	0x0100
        /*031e*/ 	.byte	0x07
	.zero		1


	//   ....[35]....
        /*0320*/ 	.word	0x00000c30
        /*0324*/ 	.word	0x000000ff
        /*0328*/ 	.word	0x00000118
        /*032c*/ 	.short	0x0100
        /*032e*/ 	.byte	0x07
	.zero		1


	//   ....[36]....
        /*0330*/ 	.word	0x00000d20
        /*0334*/ 	.word	0x000000ff
        /*0338*/ 	.word	0x00000120
        /*033c*/ 	.short	0x0100
        /*033e*/ 	.byte	0x05
	.zero		1


	//   ....[37]....
        /*0340*/ 	.word	0x00000d30
        /*0344*/ 	.word	0x000000ff
        /*0348*/ 	.word	0x00000130
        /*034c*/ 	.short	0x0100
        /*034e*/ 	.byte	0x05
	.zero		1


	//   ....[38]....
        /*0350*/ 	.word	0x00000d40
        /*0354*/ 	.word	0x000000ff
        /*0358*/ 	.word	0x00000128
        /*035c*/ 	.short	0x0100
        /*035e*/ 	.byte	0x05
	.zero		1


	//   ....[39]....
        /*0360*/ 	.word	0x00000d50
        /*0364*/ 	.word	0x000000ff
        /*0368*/ 	.word	0x00000138
        /*036c*/ 	.short	0x0100
        /*036e*/ 	.byte	0x05
	.zero		1


	//   ....[40]....
        /*0370*/ 	.word	0x00001620
        /*0374*/ 	.word	0x00000002
        /*0378*/ 	.word	0x00000130
        /*037c*/ 	.short	0x010a
        /*037e*/ 	.byte	0xff
	.zero		1


	//   ....[41]....
        /*0380*/ 	.word	0x00001650
        /*0384*/ 	.word	0x00000002
        /*0388*/ 	.word	0x00000120
        /*038c*/ 	.short	0x0101
        /*038e*/ 	.byte	0xff
	.zero		1


	//   ....[42]....
        /*0390*/ 	.word	0x00001720
        /*0394*/ 	.word	0x000000ff
        /*0398*/ 	.word	0x00000040
        /*039c*/ 	.short	0x010a
        /*039e*/ 	.byte	0x08
	.zero		1


	//   ....[43]....
        /*03a0*/ 	.word	0x000017c0
        /*03a4*/ 	.word	0x000000ff
        /*03a8*/ 	.word	0x00000040
        /*03ac*/ 	.short	0x010a
        /*03ae*/ 	.byte	0x21
	.zero		1


	//   ....[44]....
        /*03b0*/ 	.word	0x00001910
        /*03b4*/ 	.word	0x000000ff
        /*03b8*/ 	.word	0x00000040
        /*03bc*/ 	.short	0x010a
        /*03be*/ 	.byte	0x08
	.zero		1


	//   ....[45]....
        /*03c0*/ 	.word	0x00001a20
        /*03c4*/ 	.word	0x000000ff
        /*03c8*/ 	.word	0x000000b8
        /*03cc*/ 	.short	0x0101
        /*03ce*/ 	.byte	0x04
	.zero		1


	//   ....[46]....
        /*03d0*/ 	.word	0x00001a40
        /*03d4*/ 	.word	0x000000ff
        /*03d8*/ 	.word	0x00000040
        /*03dc*/ 	.short	0x010a
        /*03de*/ 	.byte	0x08
	.zero		1


	//   ....[47]....
        /*03e0*/ 	.word	0x00001ac0
        /*03e4*/ 	.word	0x000000ff
        /*03e8*/ 	.word	0x00000040
        /*03ec*/ 	.short	0x010a
        /*03ee*/ 	.byte	0x11
	.zero		1


	//   ....[48]....
        /*03f0*/ 	.word	0x00001c10
        /*03f4*/ 	.word	0x000000ff
        /*03f8*/ 	.word	0x00000040
        /*03fc*/ 	.short	0x010a
        /*03fe*/ 	.byte	0x08
	.zero		1


	//   ....[49]....
        /*0400*/ 	.word	0x00001d50
        /*0404*/ 	.word	0x00000002
        /*0408*/ 	.word	0x000000c0
        /*040c*/ 	.short	0x010a
        /*040e*/ 	.byte	0xff
	.zero		1


	//   ....[50]....
        /*0410*/ 	.word	0x00001e10
        /*0414*/ 	.word	0x00000002
        /*0418*/ 	.word	0x00000000
        /*041c*/ 	.short	0x0101
        /*041e*/ 	.byte	0xff
	.zero		1


	//   ....[51]....
        /*0420*/ 	.word	0x00002370
        /*0424*/ 	.word	0x000000ff
        /*0428*/ 	.word	0x00000000
        /*042c*/ 	.short	0x010a
        /*042e*/ 	.byte	0x05
	.zero		1


	//   ....[52]....
        /*0430*/ 	.word	0x00002400
        /*0434*/ 	.word	0x000000ff
        /*0438*/ 	.word	0x00000000
        /*043c*/ 	.short	0x010a
        /*043e*/ 	.byte	0x05
	.zero		1


	//   ....[53]....
        /*0440*/ 	.word	0x00002490
        /*0444*/ 	.word	0x000000ff
        /*0448*/ 	.word	0x00000000
        /*044c*/ 	.short	0x010a
        /*044e*/ 	.byte	0x05
	.zero		1


	//   ....[54]....
        /*0450*/ 	.word	0x00002520
        /*0454*/ 	.word	0x000000ff
        /*0458*/ 	.word	0x00000000
        /*045c*/ 	.short	0x010a
        /*045e*/ 	.byte	0x05
	.zero		1


	//   ....[55]....
        /*0460*/ 	.word	0x000025b0
        /*0464*/ 	.word	0x000000ff
        /*0468*/ 	.word	0x00000000
        /*046c*/ 	.short	0x010a
        /*046e*/ 	.byte	0x05
	.zero		1


	//   ....[56]....
        /*0470*/ 	.word	0x00002640
        /*0474*/ 	.word	0x000000ff
        /*0478*/ 	.word	0x00000000
        /*047c*/ 	.short	0x010a
        /*047e*/ 	.byte	0x05
	.zero		1


	//   ....[57]....
        /*0480*/ 	.word	0x000026d0
        /*0484*/ 	.word	0x000000ff
        /*0488*/ 	.word	0x00000000
        /*048c*/ 	.short	0x010a
        /*048e*/ 	.byte	0x05
	.zero		1


	//   ....[58]....
        /*0490*/ 	.word	0x00002770
        /*0494*/ 	.word	0x00000000
        /*0498*/ 	.word	0x00000000
        /*049c*/ 	.short	0x010a
        /*049e*/ 	.byte	0xff
	.zero		1


	//   ....[59]....
        /*04a0*/ 	.word	0x00002890
        /*04a4*/ 	.word	0x00000000
        /*04a8*/ 	.word	0x00000120
        /*04ac*/ 	.short	0x010a
        /*04ae*/ 	.byte	0xff
	.zero		1


	//   ....[60]....
        /*04b0*/ 	.word	0x00002900
        /*04b4*/ 	.word	0x00000000
        /*04b8*/ 	.word	0x00000000
        /*04bc*/ 	.short	0x0101
        /*04be*/ 	.byte	0xff
	.zero		1


	//   ....[61]....
        /*04c0*/ 	.word	0x00002920
        /*04c4*/ 	.word	0x000000ff
        /*04c8*/ 	.word	0x000000d0
        /*04cc*/ 	.short	0x010a
        /*04ce*/ 	.byte	0x05
	.zero		1


	//   ....[62]....
        /*04d0*/ 	.word	0x00002a40
        /*04d4*/ 	.word	0x00000000
        /*04d8*/ 	.word	0x000000c0
        /*04dc*/ 	.short	0x010a
        /*04de*/ 	.byte	0xff
	.zero		1


	//   ....[63]....
        /*04e0*/ 	.word	0x00002b40
        /*04e4*/ 	.word	0x00000000
        /*04e8*/ 	.word	0x00000000
        /*04ec*/ 	.short	0x0101
        /*04ee*/ 	.byte	0xff
	.zero		1


	//   ....[64]....
        /*04f0*/ 	.word	0x00002bd0
        /*04f4*/ 	.word	0x000000ff
        /*04f8*/ 	.word	0x000000d0
        /*04fc*/ 	.short	0x0106
        /*04fe*/ 	.byte	0x05
	.zero		1


	//   ....[65]....
        /*0500*/ 	.word	0x00002bf0
        /*0504*/ 	.word	0x000000ff
        /*0508*/ 	.word	0x000000d0
        /*050c*/ 	.short	0x010a
        /*050e*/ 	.byte	0x05
	.zero		1


	//   ....[66]....
        /*0510*/ 	.word	0x00002c80
        /*0514*/ 	.word	0x000000ff
        /*0518*/ 	.word	0x000000d0
        /*051c*/ 	.short	0x0106
        /*051e*/ 	.byte	0x04
	.zero		1


	//   ....[67]....
        /*0520*/ 	.word	0x00002cc0
        /*0524*/ 	.word	0x00000000
        /*0528*/ 	.word	0x000000d0
        /*052c*/ 	.short	0x010a
        /*052e*/ 	.byte	0xff
	.zero		1


	//   ....[68]....
        /*0530*/ 	.word	0x00003200
        /*0534*/ 	.word	0x00000000
        /*0538*/ 	.word	0x000000c0
        /*053c*/ 	.short	0x010a
        /*053e*/ 	.byte	0xff
	.zero		1


	//   ....[69]....
        /*0540*/ 	.word	0x00003310
        /*0544*/ 	.word	0x00000003
        /*0548*/ 	.word	0x00000000
        /*054c*/ 	.short	0x0101
        /*054e*/ 	.byte	0xff
	.zero		1


	//   ....[70]....
        /*0550*/ 	.word	0x00003320
        /*0554*/ 	.word	0x000000ff
        /*0558*/ 	.word	0x00000000
        /*055c*/ 	.short	0x010a
        /*055e*/ 	.byte	0x06
	.zero		1


	//   ....[71]....
        /*0560*/ 	.word	0x00003340
        /*0564*/ 	.word	0x000000ff
        /*0568*/ 	.word	0x00000100
        /*056c*/ 	.short	0x010a
        /*056e*/ 	.byte	0x07
	.zero		1


	//   ....[72]....
        /*0570*/ 	.word	0x00003410
        /*0574*/ 	.word	0x000000ff
        /*0578*/ 	.word	0x00000000
        /*057c*/ 	.short	0x010a
        /*057e*/ 	.byte	0x06
	.zero		1


	//   ....[73]....
        /*0580*/ 	.word	0x00003540
        /*0584*/ 	.word	0x000000ff
        /*0588*/ 	.word	0x00000000
        /*058c*/ 	.short	0x010a
        /*058e*/ 	.byte	0x1a
	.zero		1


	//   ....[74]....
        /*0590*/ 	.word	0x000037e0
        /*0594*/ 	.word	0x000000ff
        /*0598*/ 	.word	0x00000000
        /*059c*/ 	.short	0x010a
        /*059e*/ 	.byte	0x06
	.zero		1


	//   ....[75]....
        /*05a0*/ 	.word	0x00003870
        /*05a4*/ 	.word	0x000000ff
        /*05a8*/ 	.word	0x00000000
        /*05ac*/ 	.short	0x010a
        /*05ae*/ 	.byte	0x06
	.zero		1


	//   ....[76]....
        /*05b0*/ 	.word	0x00003900
        /*05b4*/ 	.word	0x000000ff
        /*05b8*/ 	.word	0x00000000
        /*05bc*/ 	.short	0x010a
        /*05be*/ 	.byte	0x06
	.zero		1


	//   ....[77]....
        /*05c0*/ 	.word	0x00003990
        /*05c4*/ 	.word	0x000000ff
        /*05c8*/ 	.word	0x00000000
        /*05cc*/ 	.short	0x010a
        /*05ce*/ 	.byte	0x07
	.zero		1


	//   ....[78]....
        /*05d0*/ 	.word	0x00003dd0
        /*05d4*/ 	.word	0x00000000
        /*05d8*/ 	.word	0x000000c0
        /*05dc*/ 	.short	0x010a
        /*05de*/ 	.byte	0xff
	.zero		1


	//   ....[79]....
        /*05e0*/ 	.word	0x00003e90
        /*05e4*/ 	.word	0x00000000
        /*05e8*/ 	.word	0x00000000
        /*05ec*/ 	.short	0x0101
        /*05ee*/ 	.byte	0xff
	.zero		1


	//   ....[80]....
        /*05f0*/ 	.word	0x000041b0
        /*05f4*/ 	.word	0x000000ff
        /*05f8*/ 	.word	0x000000b8
        /*05fc*/ 	.short	0x010a
        /*05fe*/ 	.byte	0x07
	.zero		1


	//   ....[81]....
        /*0600*/ 	.word	0x000043d0
        /*0604*/ 	.word	0x000000ff
        /*0608*/ 	.word	0x00000098
        /*060c*/ 	.short	0x010a
        /*060e*/ 	.byte	0x0f
	.zero		1


	//   ....[82]....
        /*0610*/ 	.word	0x000045d0
        /*0614*/ 	.word	0x000000ff
        /*0618*/ 	.word	0x00000080
        /*061c*/ 	.short	0x010b
        /*061e*/ 	.byte	0x0f
	.zero		1


	//   ....[83]....
        /*0620*/ 	.word	0x00004620
        /*0624*/ 	.word	0x000000ff
        /*0628*/ 	.word	0x00000000
        /*062c*/ 	.short	0x0101
        /*062e*/ 	.byte	0x10
	.zero		1


	//   ....[84]....
        /*0630*/ 	.word	0x00004660
        /*0634*/ 	.word	0x000000ff
        /*0638*/ 	.word	0x00000098
        /*063c*/ 	.short	0x010a
        /*063e*/ 	.byte	0x0d
	.zero		1


	//   ....[85]....
        /*0640*/ 	.word	0x000048a0
        /*0644*/ 	.word	0x000000ff
        /*0648*/ 	.word	0x00000080
        /*064c*/ 	.short	0x010b
        /*064e*/ 	.byte	0x0d
	.zero		1


	//   ....[86]....
        /*0650*/ 	.word	0x00004910
        /*0654*/ 	.word	0x000000ff
        /*0658*/ 	.word	0x00000000
        /*065c*/ 	.short	0x0101
        /*065e*/ 	.byte	0x0f
	.zero		1


	//   ....[87]....
        /*0660*/ 	.word	0x00004960
        /*0664*/ 	.word	0x000000ff
        /*0668*/ 	.word	0x00000000
        /*066c*/ 	.short	0x010a
        /*066e*/ 	.byte	0x04
	.zero		1


	//   ....[88]....
        /*0670*/ 	.word	0x000049f0
        /*0674*/ 	.word	0x000000ff
        /*0678*/ 	.word	0x00000000
        /*067c*/ 	.short	0x010a
        /*067e*/ 	.byte	0x04
	.zero		1


	//   ....[89]....
        /*0680*/ 	.word	0x00004a90
        /*0684*/ 	.word	0x00000000
        /*0688*/ 	.word	0x00000000
        /*068c*/ 	.short	0x010a
        /*068e*/ 	.byte	0xff
	.zero		1


	//   ....[90]....
        /*0690*/ 	.word	0x00004dd0
        /*0694*/ 	.word	0x00000000
        /*0698*/ 	.word	0x000000c0
        /*069c*/ 	.short	0x010a
        /*069e*/ 	.byte	0xff
	.zero		1


	//   ....[91]....
        /*06a0*/ 	.word	0x00004ee0
        /*06a4*/ 	.word	0x00000000
        /*06a8*/ 	.word	0x00000000
        /*06ac*/ 	.short	0x0101
        /*06ae*/ 	.byte	0xff
	.zero		1


	//   ....[92]....
        /*06b0*/ 	.word	0x00005980
        /*06b4*/ 	.word	0x00000000
        /*06b8*/ 	.word	0x00000080
        /*06bc*/ 	.short	0x010a
        /*06be*/ 	.byte	0xff
	.zero		1


	//   ....[93]....
        /*06c0*/ 	.word	0x000059f0
        /*06c4*/ 	.word	0x00000049
        /*06c8*/ 	.word	0x000000e0
        /*06cc*/ 	.short	0x010a
        /*06ce*/ 	.byte	0xff
	.zero		1


	//   ....[94]....
        /*06d0*/ 	.word	0x00005ae0
        /*06d4*/ 	.word	0x00000000
        /*06d8*/ 	.word	0x00000080
        /*06dc*/ 	.short	0x010a
        /*06de*/ 	.byte	0xff
	.zero		1


	//   ....[95]....
        /*06e0*/ 	.word	0x00005c10
        /*06e4*/ 	.word	0x00000049
        /*06e8*/ 	.word	0x000000e0
        /*06ec*/ 	.short	0x010a
        /*06ee*/ 	.byte	0xff
	.zero		1


	//   ....[96]....
        /*06f0*/ 	.word	0x00006720
        /*06f4*/ 	.word	0x00000000
        /*06f8*/ 	.word	0x00000000
        /*06fc*/ 	.short	0x0101
        /*06fe*/ 	.byte	0xff
	.zero		1


	//   ....[97]....
        /*0700*/ 	.word	0x00006730
        /*0704*/ 	.word	0x00000002
        /*0708*/ 	.word	0x00000080
        /*070c*/ 	.short	0x010a
        /*070e*/ 	.byte	0xff
	.zero		1


	//   ....[98]....
        /*0710*/ 	.word	0x00006800
        /*0714*/ 	.word	0x00000002
        /*0718*/ 	.word	0x00000080
        /*071c*/ 	.short	0x010a
        /*071e*/ 	.byte	0xff
	.zero		1


	//   ....[99]....
        /*0720*/ 	.word	0x00006b50
        /*0724*/ 	.word	0x000000ff
        /*0728*/ 	.word	0x00000000
        /*072c*/ 	.short	0x0101
        /*072e*/ 	.byte	0x05
	.zero		1


	//   ....[100]....
        /*0730*/ 	.word	0x000074a0
        /*0734*/ 	.word	0x00000000
        /*0738*/ 	.word	0x00000000
        /*073c*/ 	.short	0x0101
        /*073e*/ 	.byte	0xff
	.zero		1


	//   ....[101]....
        /*0740*/ 	.word	0x00007710
        /*0744*/ 	.word	0x000000ff
        /*0748*/ 	.word	0x00000000
        /*074c*/ 	.short	0x0101
        /*074e*/ 	.byte	0x04
	.zero		1


	//   ....[102]....
        /*0750*/ 	.word	0x00007730
        /*0754*/ 	.word	0x00000002
        /*0758*/ 	.word	0x00000130
        /*075c*/ 	.short	0x010a
        /*075e*/ 	.byte	0xff
	.zero		1


	//   ....[103]....
        /*0760*/ 	.word	0x00007790
        /*0764*/ 	.word	0x00000002
        /*0768*/ 	.word	0x00000040
        /*076c*/ 	.short	0x010a
        /*076e*/ 	.byte	0xff
	.zero		1


	//   ....[104]....
        /*0770*/ 	.word	0x000077f0
        /*0774*/ 	.word	0x00000002
        /*0778*/ 	.word	0x00000040
        /*077c*/ 	.short	0x010a
        /*077e*/ 	.byte	0xff
	.zero		1


	//   ....[105]....
        /*0780*/ 	.word	0x00007840
        /*0784*/ 	.word	0x00000002
        /*0788*/ 	.word	0x000000c0
        /*078c*/ 	.short	0x010a
        /*078e*/ 	.byte	0xff
	.zero		1


	//   ....[106]....
        /*0790*/ 	.word	0x000078a0
        /*0794*/ 	.word	0x00000000
        /*0798*/ 	.word	0x00000000
        /*079c*/ 	.short	0x010a
        /*079e*/ 	.byte	0xff
	.zero		1


	//   ....[107]....
        /*07a0*/ 	.word	0x00007900
        /*07a4*/ 	.word	0x00000000
        /*07a8*/ 	.word	0x00000000
        /*07ac*/ 	.short	0x010a
        /*07ae*/ 	.byte	0xff
	.zero		1


	//   ....[108]....
        /*07b0*/ 	.word	0x00007960
        /*07b4*/ 	.word	0x00000000
        /*07b8*/ 	.word	0x00000000
        /*07bc*/ 	.short	0x010a
        /*07be*/ 	.byte	0xff
	.zero		1


	//   ....[109]....
        /*07c0*/ 	.word	0x000079c0
        /*07c4*/ 	.word	0x00000000
        /*07c8*/ 	.word	0x00000000
        /*07cc*/ 	.short	0x010a
        /*07ce*/ 	.byte	0xff
	.zero		1


	//   ....[110]....
        /*07d0*/ 	.word	0x00007a20
        /*07d4*/ 	.word	0x00000000
        /*07d8*/ 	.word	0x00000000
        /*07dc*/ 	.short	0x010a
        /*07de*/ 	.byte	0xff
	.zero		1


	//   ....[111]....
        /*07e0*/ 	.word	0x00007a80
        /*07e4*/ 	.word	0x00000000
        /*07e8*/ 	.word	0x00000000
        /*07ec*/ 	.short	0x010a
        /*07ee*/ 	.byte	0xff
	.zero		1


	//   ....[112]....
        /*07f0*/ 	.word	0x00007ae0
        /*07f4*/ 	.word	0x00000000
        /*07f8*/ 	.word	0x00000000
        /*07fc*/ 	.short	0x010a
        /*07fe*/ 	.byte	0xff
	.zero		1


	//   ....[113]....
        /*0800*/ 	.word	0x00007b30
        /*0804*/ 	.word	0x00000000
        /*0808*/ 	.word	0x00000120
        /*080c*/ 	.short	0x010a
        /*080e*/ 	.byte	0xff
	.zero		1


	//   ....[114]....
        /*0810*/ 	.word	0x00007b90
        /*0814*/ 	.word	0x00000000
        /*0818*/ 	.word	0x000000d0
        /*081c*/ 	.short	0x010a
        /*081e*/ 	.byte	0xff
	.zero		1


	//   ....[115]....
        /*0820*/ 	.word	0x00007be0
        /*0824*/ 	.word	0x00000000
        /*0828*/ 	.word	0x000000c0
        /*082c*/ 	.short	0x010a
        /*082e*/ 	.byte	0xff
	.zero		1


	//   ....[116]....
        /*0830*/ 	.word	0x00007c40
        /*0834*/ 	.word	0x00000000
        /*0838*/ 	.word	0x000000d0
        /*083c*/ 	.short	0x010a
        /*083e*/ 	.byte	0xff
	.zero		1


	//   ....[117]....
        /*0840*/ 	.word	0x00007c90
        /*0844*/ 	.word	0x00000000
        /*0848*/ 	.word	0x000000c0
        /*084c*/ 	.short	0x010a
        /*084e*/ 	.byte	0xff
	.zero		1


	//   ....[118]....
        /*0850*/ 	.word	0x00007cf0
        /*0854*/ 	.word	0x00000002
        /*0858*/ 	.word	0x00000100
        /*085c*/ 	.short	0x010a
        /*085e*/ 	.byte	0xff
	.zero		1


	//   ....[119]....
        /*0860*/ 	.word	0x00007d50
        /*0864*/ 	.word	0x00000000
        /*0868*/ 	.word	0x00000000
        /*086c*/ 	.short	0x010a
        /*086e*/ 	.byte	0xff
	.zero		1


	//   ....[120]....
        /*0870*/ 	.word	0x00007db0
        /*0874*/ 	.word	0x00000000
        /*0878*/ 	.word	0x00000000
        /*087c*/ 	.short	0x010a
        /*087e*/ 	.byte	0xff
	.zero		1


	//   ....[121]....
        /*0880*/ 	.word	0x00007e10
        /*0884*/ 	.word	0x00000000
        /*0888*/ 	.word	0x00000000
        /*088c*/ 	.short	0x010a
        /*088e*/ 	.byte	0xff
	.zero		1


	//   ....[122]....
        /*0890*/ 	.word	0x00007e70
        /*0894*/ 	.word	0x00000000
        /*0898*/ 	.word	0x00000000
        /*089c*/ 	.short	0x010a
        /*089e*/ 	.byte	0xff
	.zero		1


	//   ....[123]....
        /*08a0*/ 	.word	0x00007ed0
        /*08a4*/ 	.word	0x00000000
        /*08a8*/ 	.word	0x00000000
        /*08ac*/ 	.short	0x010a
        /*08ae*/ 	.byte	0xff
	.zero		1


	//   ....[124]....
        /*08b0*/ 	.word	0x00007f20
        /*08b4*/ 	.word	0x00000000
        /*08b8*/ 	.word	0x000000c0
        /*08bc*/ 	.short	0x010a
        /*08be*/ 	.byte	0xff
	.zero		1


	//   ....[125]....
        /*08c0*/ 	.word	0x00007f80
        /*08c4*/ 	.word	0x00000000
        /*08c8*/ 	.word	0x000000b8
        /*08cc*/ 	.short	0x010a
        /*08ce*/ 	.byte	0xff
	.zero		1


	//   ....[126]....
        /*08d0*/ 	.word	0x00007fe0
        /*08d4*/ 	.word	0x00000000
        /*08d8*/ 	.word	0x00000098
        /*08dc*/ 	.short	0x010a
        /*08de*/ 	.byte	0xff
	.zero		1


	//   ....[127]....
        /*08e0*/ 	.word	0x00008040
        /*08e4*/ 	.word	0x00000000
        /*08e8*/ 	.word	0x00000098
        /*08ec*/ 	.short	0x010a
        /*08ee*/ 	.byte	0xff
	.zero		1


	//   ....[128]....
        /*08f0*/ 	.word	0x000080a0
        /*08f4*/ 	.word	0x00000000
        /*08f8*/ 	.word	0x00000000
        /*08fc*/ 	.short	0x010a
        /*08fe*/ 	.byte	0xff
	.zero		1


	//   ....[129]....
        /*0900*/ 	.word	0x00008100
        /*0904*/ 	.word	0x00000000
        /*0908*/ 	.word	0x00000000
        /*090c*/ 	.short	0x010a
        /*090e*/ 	.byte	0xff
	.zero		1


	//   ....[130]....
        /*0910*/ 	.word	0x00008150
        /*0914*/ 	.word	0x00000000
        /*0918*/ 	.word	0x000000c0
        /*091c*/ 	.short	0x010a
        /*091e*/ 	.byte	0xff
	.zero		1


	//   ....[131]....
        /*0920*/ 	.word	0x000081a0
        /*0924*/ 	.word	0x00000000
        /*0928*/ 	.word	0x00000080
        /*092c*/ 	.short	0x010a
        /*092e*/ 	.byte	0xff
	.zero		1


	//   ....[132]....
        /*0930*/ 	.word	0x000081f0
        /*0934*/ 	.word	0x00000049
        /*0938*/ 	.word	0x000000e0
        /*093c*/ 	.short	0x010a
        /*093e*/ 	.byte	0xff
	.zero		1


	//   ....[133]....
        /*0940*/ 	.word	0x00008240
        /*0944*/ 	.word	0x00000002
        /*0948*/ 	.word	0x00000080
        /*094c*/ 	.short	0x010a
        /*094e*/ 	.byte	0xff
	.zero		1


	//----- nvinfo : EIATTR_NUM_MBARRIERS
	.align		4
.L_47:
        /*0950*/ 	.byte	0x03, 0x38
        /*0952*/ 	.short	0x0028


	//----- nvinfo : EIATTR_EXIT_INSTR_OFFSETS
	.align		4
        /*0954*/ 	.byte	0x04, 0x1c
        /*0956*/ 	.short	(.L_49 - .L_48)


	//   ....[0]....
.L_48:
        /*0958*/ 	.word	0x000027a0


	//   ....[1]....
        /*095c*/ 	.word	0x00002c90


	//   ....[2]....
        /*0960*/ 	.word	0x00002cf0


	//   ....[3]....
        /*0964*/ 	.word	0x00003bf0


	//   ....[4]....
        /*0968*/ 	.word	0x00004ac0


	//   ....[5]....
        /*096c*/ 	.word	0x00004b00


	//   ....[6]....
        /*0970*/ 	.word	0x00007600


	//   ....[7]....
        /*0974*/ 	.word	0x00007680


	//   ....[8]....
        /*0978*/ 	.word	0x000076b0


	//   ....[9]....
        /*097c*/ 	.word	0x00007720


	//----- nvinfo : EIATTR_MAX_THREADS
	.align		4
.L_49:
        /*0980*/ 	.byte	0x04, 0x05
        /*0982*/ 	.short	(.L_51 - .L_50)
.L_50:
        /*0984*/ 	.word	0x00000100
        /*0988*/ 	.word	0x00000001
        /*098c*/ 	.word	0x00000001


	//----- nvinfo : EIATTR_CRS_STACK_SIZE
	.align		4
.L_51:
        /*0990*/ 	.byte	0x04, 0x1e
        /*0992*/ 	.short	(.L_53 - .L_52)
.L_52:
        /*0994*/ 	.word	0x00000000


	//----- nvinfo : EIATTR_CBANK_PARAM_SIZE
	.align		4
.L_53:
        /*0998*/ 	.byte	0x03, 0x19
        /*099a*/ 	.short	0x0800


	//----- nvinfo : EIATTR_PARAM_CBANK
	.align		4
        /*099c*/ 	.byte	0x04, 0x0a
        /*099e*/ 	.short	(.L_55 - .L_54)
	.align		4
.L_54:
        /*09a0*/ 	.word	index@(.nv.constant0._ZN7cutlass13device_kernelINS_4gemm6kernel13GemmUniversalIN4cute5tupleIJiiiiEEENS1_10collective13CollectiveMmaINS1_35MainloopSm100TmaUmmaWarpSpecializedILi8ELi2ELi4ENS5_IJNS4_1CILi1EEESB_SB_EEEEENS5_IJNSA_ILi128EEENSA_ILi64EEESF_EEENS_6half_tENS5_IJlSB_lEEESH_SI_NS4_8TiledMMAINS4_8MMA_AtomIJNS4_20SM100_MMA_F16BF16_SSISH_SH_fLi128ELi64ELNS4_4UMMA5MajorE0ELSN_0ELNSM_7ScaleInE0ELSO_0EEEEEENS4_6LayoutISC_NS5_IJNSA_ILi0EEESS_SS_EEEEENS5_IJNS4_10UnderscoreESV_SV_EEEEENS4_13SM90_TMA_LOADENS4_14ComposedLayoutINS4_7SwizzleILi3ELi4ELi3EEENS4_18smem_ptr_flag_bitsILi16EEENSR_INS5_IJNSA_ILi8EEESF_EEENS5_IJSF_SB_EEEEEEEvNS4_8identityESY_S18_vS19_EENS_8epilogue10collective18CollectiveEpilogueINS1B_23Sm100TmaWarpSpecializedILi3ELi2ELi32ELb1ELb0EEEJSG_NS5_IJNSR_ISE_SB_EENSR_INSA_ILi32EEESB_EEEEESH_SI_SH_SI_NS1B_6fusion15FusionCallbacksIS1F_NS1K_17LinearCombinationISH_fSH_fLNS_15FloatRoundStyleE2EEESG_S1J_JEEENS4_5SM1004TMEM4LOAD26SM100_TMEM_LOAD_32dp32b32xESY_NSZ_INS10_ILi2ELi4ELi3EEES13_NSR_INS5_IJS14_S1H_EEENS5_IJS1H_SB_EEEEEEENS4_39AutoVectorizingCopyWithAssumedAlignmentILi128EEENS4_14SM90_TMA_STOREES1Y_S20_S20_EEEvvEEEEvNT_6ParamsE)
        /*09a4*/ 	.short	0x0380
        /*09a6*/ 	.short	0x0800


	//----- nvinfo : EIATTR_SW_WAR
	.align		4
.L_55:
        /*09a8*/ 	.byte	0x04, 0x36
        /*09aa*/ 	.short	(.L_57 - .L_56)
.L_56:
        /*09ac*/ 	.word	0x00000008
.L_57:


//--------------------- .nv.callgraph             --------------------------
	.section	.nv.callgraph,"",@"SHT_CUDA_CALLGRAPH"
	.align	4
	.sectionentsize	8
	.align		4
        /*0000*/ 	.word	0x00000000
	.align		4
        /*0004*/ 	.word	0xffffffff
	.align		4
        /*0008*/ 	.word	index@(_ZN7cutlass13device_kernelINS_4gemm6kernel13GemmUniversalIN4cute5tupleIJiiiiEEENS1_10collective13CollectiveMmaINS1_35MainloopSm100TmaUmmaWarpSpecializedILi8ELi2ELi4ENS5_IJNS4_1CILi1EEESB_SB_EEEEENS5_IJNSA_ILi128EEENSA_ILi64EEESF_EEENS_6half_tENS5_IJlSB_lEEESH_SI_NS4_8TiledMMAINS4_8MMA_AtomIJNS4_20SM100_MMA_F16BF16_SSISH_SH_fLi128ELi64ELNS4_4UMMA5MajorE0ELSN_0ELNSM_7ScaleInE0ELSO_0EEEEEENS4_6LayoutISC_NS5_IJNSA_ILi0EEESS_SS_EEEEENS5_IJNS4_10UnderscoreESV_SV_EEEEENS4_13SM90_TMA_LOADENS4_14ComposedLayoutINS4_7SwizzleILi3ELi4ELi3EEENS4_18smem_ptr_flag_bitsILi16EEENSR_INS5_IJNSA_ILi8EEESF_EEENS5_IJSF_SB_EEEEEEEvNS4_8identityESY_S18_vS19_EENS_8epilogue10collective18CollectiveEpilogueINS1B_23Sm100TmaWarpSpecializedILi3ELi2ELi32ELb1ELb0EEEJSG_NS5_IJNSR_ISE_SB_EENSR_INSA_ILi32EEESB_EEEEESH_SI_SH_SI_NS1B_6fusion15FusionCallbacksIS1F_NS1K_17LinearCombinationISH_fSH_fLNS_15FloatRoundStyleE2EEESG_S1J_JEEENS4_5SM1004TMEM4LOAD26SM100_TMEM_LOAD_32dp32b32xESY_NSZ_INS10_ILi2ELi4ELi3EEES13_NSR_INS5_IJS14_S1H_EEENS5_IJS1H_SB_EEEEEEENS4_39AutoVectorizingCopyWithAssumedAlignmentILi128EEENS4_14SM90_TMA_STOREES1Y_S20_S20_EEEvvEEEEvNT_6ParamsE)
	.align		4
        /*000c*/ 	.word	index@(__assertfail)
	.align		4
        /*0010*/ 	.word	0x00000000
	.align		4
        /*0014*/ 	.word	0xfffffffe
	.align		4
        /*0018*/ 	.word	0x00000000
	.align		4
        /*001c*/ 	.word	0xfffffffd
	.align		4
        /*0020*/ 	.word	0x00000000
	.align		4
        /*0024*/ 	.word	0xfffffffc


//--------------------- .nv.constant4             --------------------------
	.section	.nv.constant4,"a",@progbits
	.align	8
	.align		8
.nv.constant4:
        /*0000*/ 	.dword	__assertfail
	.align		8
        /*0008*/ 	.dword	__unnamed_1
	.align		8
        /*0010*/ 	.dword	__unnamed_2
	.align		8
        /*0018*/ 	.dword	_ZN40_INTERNAL_86728aeb_4_k_cu_d07b3705_242054cuda3std3__45__cpo5beginE
	.align		8
        /*0020*/ 	.dword	_ZN40_INTERNAL_86728aeb_4_k_cu_d07b3705_242054cuda3std3__45__cpo3endE
	.align		8
        /*0028*/ 	.dword	_ZN40_INTERNAL_86728aeb_4_k_cu_d07b3705_242054cuda3std3__45__cpo6cbeginE
	.align		8
        /*0030*/ 	.dword	_ZN40_INTERNAL_86728aeb_4_k_cu_d07b3705_242054cuda3std3__45__cpo4cendE
	.align		8
        /*0038*/ 	.dword	_ZN40_INTERNAL_86728aeb_4_k_cu_d07b3705_242054cuda3std3__442_GLOBAL__N__86728aeb_4_k_cu_d07b3705_242056ignoreE
	.align		8
        /*0040*/ 	.dword	_ZN40_INTERNAL_86728aeb_4_k_cu_d07b3705_242054cuda3std3__419piecewise_constructE
	.align		8
        /*0048*/ 	.dword	_ZN40_INTERNAL_86728aeb_4_k_cu_d07b3705_242054cuda3std3__48in_placeE
	.align		8
        /*0050*/ 	.dword	_ZN40_INTERNAL_86728aeb_4_k_cu_d07b3705_242054cuda3std6ranges3__45__cpo4swapE
	.align		8
        /*0058*/ 	.dword	_ZN40_INTERNAL_86728aeb_4_k_cu_d07b3705_242054cuda3std6ranges3__45__cpo9iter_moveE
	.align		8
        /*0060*/ 	.dword	_ZN40_INTERNAL_86728aeb_4_k_cu_d07b3705_242054cute7productE
	.align		8
        /*0068*/ 	.dword	_ZN40_INTERNAL_86728aeb_4_k_cu_d07b3705_242054cute1_E
	.align		8
        /*0070*/ 	.dword	$str$25
	.align		8
        /*0078*/ 	.dword	$str$26
	.align		8
        /*0080*/ 	.dword	$str$27
	.align		8
        /*0088*/ 	.dword	$str$28


//--------------------- .text._ZN7cutlass13device_kernelINS_4gemm6kernel13GemmUniversalIN4cute5tupleIJiiiiEEENS1_10collective13CollectiveMmaINS1_35MainloopSm100TmaUmmaWarpSpecializedILi8ELi2ELi4ENS5_IJNS4_1CILi1EEESB_SB_EEEEENS5_IJNSA_ILi128EEENSA_ILi64EEESF_EEENS_6half_tENS5_IJlSB_lEEESH_SI_NS4_8TiledMMAINS4_8MMA_AtomIJNS4_20SM100_MMA_F16BF16_SSISH_SH_fLi128ELi64ELNS4_4UMMA5MajorE0ELSN_0ELNSM_7ScaleInE0ELSO_0EEEEEENS4_6LayoutISC_NS5_IJNSA_ILi0EEESS_SS_EEEEENS5_IJNS4_10UnderscoreESV_SV_EEEEENS4_13SM90_TMA_LOADENS4_14ComposedLayoutINS4_7SwizzleILi3ELi4ELi3EEENS4_18smem_ptr_flag_bitsILi16EEENSR_INS5_IJNSA_ILi8EEESF_EEENS5_IJSF_SB_EEEEEEEvNS4_8identityESY_S18_vS19_EENS_8epilogue10collective18CollectiveEpilogueINS1B_23Sm100TmaWarpSpecializedILi3ELi2ELi32ELb1ELb0EEEJSG_NS5_IJNSR_ISE_SB_EENSR_INSA_ILi32EEESB_EEEEESH_SI_SH_SI_NS1B_6fusion15FusionCallbacksIS1F_NS1K_17LinearCombinationISH_fSH_fLNS_15FloatRoundStyleE2EEESG_S1J_JEEENS4_5SM1004TMEM4LOAD26SM100_TMEM_LOAD_32dp32b32xESY_NSZ_INS10_ILi2ELi4ELi3EEES13_NSR_INS5_IJS14_S1H_EEENS5_IJS1H_SB_EEEEEEENS4_39AutoVectorizingCopyWithAssumedAlignmentILi128EEENS4_14SM90_TMA_STOREES1Y_S20_S20_EEEvvEEEEvNT_6ParamsE --------------------------
	.section	.text._ZN7cutlass13device_kernelINS_4gemm6kernel13GemmUniversalIN4cute5tupleIJiiiiEEENS1_10collective13CollectiveMmaINS1_35MainloopSm100TmaUmmaWarpSpecializedILi8ELi2ELi4ENS5_IJNS4_1CILi1EEESB_SB_EEEEENS5_IJNSA_ILi128EEENSA_ILi64EEESF_EEENS_6half_tENS5_IJlSB_lEEESH_SI_NS4_8TiledMMAINS4_8MMA_AtomIJNS4_20SM100_MMA_F16BF16_SSISH_SH_fLi128ELi64ELNS4_4UMMA5MajorE0ELSN_0ELNSM_7ScaleInE0ELSO_0EEEEEENS4_6LayoutISC_NS5_IJNSA_ILi0EEESS_SS_EEEEENS5_IJNS4_10UnderscoreESV_SV_EEEEENS4_13SM90_TMA_LOADENS4_14ComposedLayoutINS4_7SwizzleILi3ELi4ELi3EEENS4_18smem_ptr_flag_bitsILi16EEENSR_INS5_IJNSA_ILi8EEESF_EEENS5_IJSF_SB_EEEEEEEvNS4_8identityESY_S18_vS19_EENS_8epilogue10collective18CollectiveEpilogueINS1B_23Sm100TmaWarpSpecializedILi3ELi2ELi32ELb1ELb0EEEJSG_NS5_IJNSR_ISE_SB_EENSR_INSA_ILi32EEESB_EEEEESH_SI_SH_SI_NS1B_6fusion15FusionCallbacksIS1F_NS1K_17LinearCombinationISH_fSH_fLNS_15FloatRoundStyleE2EEESG_S1J_JEEENS4_5SM1004TMEM4LOAD26SM100_TMEM_LOAD_32dp32b32xESY_NSZ_INS10_ILi2ELi4ELi3EEES13_NSR_INS5_IJS14_S1H_EEENS5_IJS1H_SB_EEEEEEENS4_39AutoVectorizingCopyWithAssumedAlignmentILi128EEENS4_14SM90_TMA_STOREES1Y_S20_S20_EEEvvEEEEvNT_6ParamsE,"ax",@progbits
	.align	128
.text._ZN7cutlass13device_kernelINS_4gemm6kernel13GemmUniversalIN4cute5tupleIJiiiiEEENS1_10collective13CollectiveMmaINS1_35MainloopSm100TmaUmmaWarpSpecializedILi8ELi2ELi4ENS5_IJNS4_1CILi1EEESB_SB_EEEEENS5_IJNSA_ILi128EEENSA_ILi64EEESF_EEENS_6half_tENS5_IJlSB_lEEESH_SI_NS4_8TiledMMAINS4_8MMA_AtomIJNS4_20SM100_MMA_F16BF16_SSISH_SH_fLi128ELi64ELNS4_4UMMA5MajorE0ELSN_0ELNSM_7ScaleInE0ELSO_0EEEEEENS4_6LayoutISC_NS5_IJNSA_ILi0EEESS_SS_EEEEENS5_IJNS4_10UnderscoreESV_SV_EEEEENS4_13SM90_TMA_LOADENS4_14ComposedLayoutINS4_7SwizzleILi3ELi4ELi3EEENS4_18smem_ptr_flag_bitsILi16EEENSR_INS5_IJNSA_ILi8EEESF_EEENS5_IJSF_SB_EEEEEEEvNS4_8identityESY_S18_vS19_EENS_8epilogue10collective18CollectiveEpilogueINS1B_23Sm100TmaWarpSpecializedILi3ELi2ELi32ELb1ELb0EEEJSG_NS5_IJNSR_ISE_SB_EENSR_INSA_ILi32EEESB_EEEEESH_SI_SH_SI_NS1B_6fusion15FusionCallbacksIS1F_NS1K_17LinearCombinationISH_fSH_fLNS_15FloatRoundStyleE2EEESG_S1J_JEEENS4_5SM1004TMEM4LOAD26SM100_TMEM_LOAD_32dp32b32xESY_NSZ_INS10_ILi2ELi4ELi3EEES13_NSR_INS5_IJS14_S1H_EEENS5_IJS1H_SB_EEEEEEENS4_39AutoVectorizingCopyWithAssumedAlignmentILi128EEENS4_14SM90_TMA_STOREES1Y_S20_S20_EEEvvEEEEvNT_6ParamsE:
        .type           _ZN7cutlass13device_kernelINS_4gemm6kernel13GemmUniversalIN4cute5tupleIJiiiiEEENS1_10collective13CollectiveMmaINS1_35MainloopSm100TmaUmmaWarpSpecializedILi8ELi2ELi4ENS5_IJNS4_1CILi1EEESB_SB_EEEEENS5_IJNSA_ILi128EEENSA_ILi64EEESF_EEENS_6half_tENS5_IJlSB_lEEESH_SI_NS4_8TiledMMAINS4_8MMA_AtomIJNS4_20SM100_MMA_F16BF16_SSISH_SH_fLi128ELi64ELNS4_4UMMA5MajorE0ELSN_0ELNSM_7ScaleInE0ELSO_0EEEEEENS4_6LayoutISC_NS5_IJNSA_ILi0EEESS_SS_EEEEENS5_IJNS4_10UnderscoreESV_SV_EEEEENS4_13SM90_TMA_LOADENS4_14ComposedLayoutINS4_7SwizzleILi3ELi4ELi3EEENS4_18smem_ptr_flag_bitsILi16EEENSR_INS5_IJNSA_ILi8EEESF_EEENS5_IJSF_SB_EEEEEEEvNS4_8identityESY_S18_vS19_EENS_8epilogue10collective18CollectiveEpilogueINS1B_23Sm100TmaWarpSpecializedILi3ELi2ELi32ELb1ELb0EEEJSG_NS5_IJNSR_ISE_SB_EENSR_INSA_ILi32EEESB_EEEEESH_SI_SH_SI_NS1B_6fusion15FusionCallbacksIS1F_NS1K_17LinearCombinationISH_fSH_fLNS_15FloatRoundStyleE2EEESG_S1J_JEEENS4_5SM1004TMEM4LOAD26SM100_TMEM_LOAD_32dp32b32xESY_NSZ_INS10_ILi2ELi4ELi3EEES13_NSR_INS5_IJS14_S1H_EEENS5_IJS1H_SB_EEEEEEENS4_39AutoVectorizingCopyWithAssumedAlignmentILi128EEENS4_14SM90_TMA_STOREES1Y_S20_S20_EEEvvEEEEvNT_6ParamsE,@function
        .size           _ZN7cutlass13device_kernelINS_4gemm6kernel13GemmUniversalIN4cute5tupleIJiiiiEEENS1_10collective13CollectiveMmaINS1_35MainloopSm100TmaUmmaWarpSpecializedILi8ELi2ELi4ENS5_IJNS4_1CILi1EEESB_SB_EEEEENS5_IJNSA_ILi128EEENSA_ILi64EEESF_EEENS_6half_tENS5_IJlSB_lEEESH_SI_NS4_8TiledMMAINS4_8MMA_AtomIJNS4_20SM100_MMA_F16BF16_SSISH_SH_fLi128ELi64ELNS4_4UMMA5MajorE0ELSN_0ELNSM_7ScaleInE0ELSO_0EEEEEENS4_6LayoutISC_NS5_IJNSA_ILi0EEESS_SS_EEEEENS5_IJNS4_10UnderscoreESV_SV_EEEEENS4_13SM90_TMA_LOADENS4_14ComposedLayoutINS4_7SwizzleILi3ELi4ELi3EEENS4_18smem_ptr_flag_bitsILi16EEENSR_INS5_IJNSA_ILi8EEESF_EEENS5_IJSF_SB_EEEEEEEvNS4_8identityESY_S18_vS19_EENS_8epilogue10collective18CollectiveEpilogueINS1B_23Sm100TmaWarpSpecializedILi3ELi2ELi32ELb1ELb0EEEJSG_NS5_IJNSR_ISE_SB_EENSR_INSA_ILi32EEESB_EEEEESH_SI_SH_SI_NS1B_6fusion15FusionCallbacksIS1F_NS1K_17LinearCombinationISH_fSH_fLNS_15FloatRoundStyleE2EEESG_S1J_JEEENS4_5SM1004TMEM4LOAD26SM100_TMEM_LOAD_32dp32b32xESY_NSZ_INS10_ILi2ELi4ELi3EEES13_NSR_INS5_IJS14_S1H_EEENS5_IJS1H_SB_EEEEEEENS4_39AutoVectorizingCopyWithAssumedAlignmentILi128EEENS4_14SM90_TMA_STOREES1Y_S20_S20_EEEvvEEEEvNT_6ParamsE,(.L_x_166 - _ZN7cutlass13device_kernelINS_4gemm6kernel13GemmUniversalIN4cute5tupleIJiiiiEEENS1_10collective13CollectiveMmaINS1_35MainloopSm100TmaUmmaWarpSpecializedILi8ELi2ELi4ENS5_IJNS4_1CILi1EEESB_SB_EEEEENS5_IJNSA_ILi128EEENSA_ILi64EEESF_EEENS_6half_tENS5_IJlSB_lEEESH_SI_NS4_8TiledMMAINS4_8MMA_AtomIJNS4_20SM100_MMA_F16BF16_SSISH_SH_fLi128ELi64ELNS4_4UMMA5MajorE0ELSN_0ELNSM_7ScaleInE0ELSO_0EEEEEENS4_6LayoutISC_NS5_IJNSA_ILi0EEESS_SS_EEEEENS5_IJNS4_10UnderscoreESV_SV_EEEEENS4_13SM90_TMA_LOADENS4_14ComposedLayoutINS4_7SwizzleILi3ELi4ELi3EEENS4_18smem_ptr_flag_bitsILi16EEENSR_INS5_IJNSA_ILi8EEESF_EEENS5_IJSF_SB_EEEEEEEvNS4_8identityESY_S18_vS19_EENS_8epilogue10collective18CollectiveEpilogueINS1B_23Sm100TmaWarpSpecializedILi3ELi2ELi32ELb1ELb0EEEJSG_NS5_IJNSR_ISE_SB_EENSR_INSA_ILi32EEESB_EEEEESH_SI_SH_SI_NS1B_6fusion15FusionCallbacksIS1F_NS1K_17LinearCombinationISH_fSH_fLNS_15FloatRoundStyleE2EEESG_S1J_JEEENS4_5SM1004TMEM4LOAD26SM100_TMEM_LOAD_32dp32b32xESY_NSZ_INS10_ILi2ELi4ELi3EEES13_NSR_INS5_IJS14_S1H_EEENS5_IJS1H_SB_EEEEEEENS4_39AutoVectorizingCopyWithAssumedAlignmentILi128EEENS4_14SM90_TMA_STOREES1Y_S20_S20_EEEvvEEEEvNT_6ParamsE)
        .other          _ZN7cutlass13device_kernelINS_4gemm6kernel13GemmUniversalIN4cute5tupleIJiiiiEEENS1_10collective13CollectiveMmaINS1_35MainloopSm100TmaUmmaWarpSpecializedILi8ELi2ELi4ENS5_IJNS4_1CILi1EEESB_SB_EEEEENS5_IJNSA_ILi128EEENSA_ILi64EEESF_EEENS_6half_tENS5_IJlSB_lEEESH_SI_NS4_8TiledMMAINS4_8MMA_AtomIJNS4_20SM100_MMA_F16BF16_SSISH_SH_fLi128ELi64ELNS4_4UMMA5MajorE0ELSN_0ELNSM_7ScaleInE0ELSO_0EEEEEENS4_6LayoutISC_NS5_IJNSA_ILi0EEESS_SS_EEEEENS5_IJNS4_10UnderscoreESV_SV_EEEEENS4_13SM90_TMA_LOADENS4_14ComposedLayoutINS4_7SwizzleILi3ELi4ELi3EEENS4_18smem_ptr_flag_bitsILi16EEENSR_INS5_IJNSA_ILi8EEESF_EEENS5_IJSF_SB_EEEEEEEvNS4_8identityESY_S18_vS19_EENS_8epilogue10collective18CollectiveEpilogueINS1B_23Sm100TmaWarpSpecializedILi3ELi2ELi32ELb1ELb0EEEJSG_NS5_IJNSR_ISE_SB_EENSR_INSA_ILi32EEESB_EEEEESH_SI_SH_SI_NS1B_6fusion15FusionCallbacksIS1F_NS1K_17LinearCombinationISH_fSH_fLNS_15FloatRoundStyleE2EEESG_S1J_JEEENS4_5SM1004TMEM4LOAD26SM100_TMEM_LOAD_32dp32b32xESY_NSZ_INS10_ILi2ELi4ELi3EEES13_NSR_INS5_IJS14_S1H_EEENS5_IJS1H_SB_EEEEEEENS4_39AutoVectorizingCopyWithAssumedAlignmentILi128EEENS4_14SM90_TMA_STOREES1Y_S20_S20_EEEvvEEEEvNT_6ParamsE,@"STO_CUDA_ENTRY STV_DEFAULT"
_ZN7cutlass13device_kernelINS_4gemm6kernel13GemmUniversalIN4cute5tupleIJiiiiEEENS1_10collective13CollectiveMmaINS1_35MainloopSm100TmaUmmaWarpSpecializedILi8ELi2ELi4ENS5_IJNS4_1CILi1EEESB_SB_EEEEENS5_IJNSA_ILi128EEENSA_ILi64EEESF_EEENS_6half_tENS5_IJlSB_lEEESH_SI_NS4_8TiledMMAINS4_8MMA_AtomIJNS4_20SM100_MMA_F16BF16_SSISH_SH_fLi128ELi64ELNS4_4UMMA5MajorE0ELSN_0ELNSM_7ScaleInE0ELSO_0EEEEEENS4_6LayoutISC_NS5_IJNSA_ILi0EEESS_SS_EEEEENS5_IJNS4_10UnderscoreESV_SV_EEEEENS4_13SM90_TMA_LOADENS4_14ComposedLayoutINS4_7SwizzleILi3ELi4ELi3EEENS4_18smem_ptr_flag_bitsILi16EEENSR_INS5_IJNSA_ILi8EEESF_EEENS5_IJSF_SB_EEEEEEEvNS4_8identityESY_S18_vS19_EENS_8epilogue10collective18CollectiveEpilogueINS1B_23Sm100TmaWarpSpecializedILi3ELi2ELi32ELb1ELb0EEEJSG_NS5_IJNSR_ISE_SB_EENSR_INSA_ILi32EEESB_EEEEESH_SI_SH_SI_NS1B_6fusion15FusionCallbacksIS1F_NS1K_17LinearCombinationISH_fSH_fLNS_15FloatRoundStyleE2EEESG_S1J_JEEENS4_5SM1004TMEM4LOAD26SM100_TMEM_LOAD_32dp32b32xESY_NSZ_INS10_ILi2ELi4ELi3EEES13_NSR_INS5_IJS14_S1H_EEENS5_IJS1H_SB_EEEEEEENS4_39AutoVectorizingCopyWithAssumedAlignmentILi128EEENS4_14SM90_TMA_STOREES1Y_S20_S20_EEEvvEEEEvNT_6ParamsE:
[----:B------:R-:W1:Y:S01]  /*0000*/  LDC R1, c[0x0][0x37c] ;  /* 0x0000df00ff017b82 */ /* 0x000e620000000800 */
[----:B------:R-:W2:Y:S01]  /*0010*/  S2R R93, SR_TID.X ;  /* 0x00000000005d7919 */ /* 0x000ea20000002100 */
[----:B------:R-:W3:Y:S01]  /*0020*/  LDCU.64 UR4, c[0x0][0x890] ;  /* 0x00011200ff0477ac */ /* 0x000ee20008000a00 */
[----:B------:R-:W-:Y:S02]  /*0030*/  PRMT R88, RZ, 0x7610, R88 ;  /* 0x00007610ff587816 */ /* 0x000fe40000000058 */
[----:B------:R-:W-:Y:S01]  /*0040*/  ELECT P5, URZ, PT ;  /* 0x0000000000ff782f */ /* 0x000fe200038a0000 */
[----:B------:R-:W4:Y:S01]  /*0050*/  LDCU.64 UR46, c[0x0][0x358] ;  /* 0x00006b00ff2e77ac */ /* 0x000f220008000a00 */
[----:B---3--:R-:W-:-:S04]  /*0060*/  UISETP.NE.U32.AND UP0, UPT, UR4, URZ, UPT ;  /* 0x000000ff0400728c */ /* 0x008fc8000bf05070 */
[----:B------:R-:W-:Y:S01]  /*0070*/  UISETP.NE.AND.EX UP0, UPT, UR5, URZ, UPT, UP0 ;  /* 0x000000ff0500728c */ /* 0x000fe2000bf05300 */
[----:B--2---:R-:W-:-:S05]  /*0080*/  SHF.R.U32.HI R92, RZ, 0x5, R93 ;  /* 0x00000005ff5c7819 */ /* 0x004fca000001165d */
[----:B------:R-:W2:Y:S02]  /*0090*/  SHFL.IDX PT, R0, R92, RZ, 0x1f ;  /* 0x00001fff5c007589 */ /* 0x000ea400000e0000 */
[----:B--2---:R-:W-:Y:S01]  /*00a0*/  R2UR UR8, R0 ;  /* 0x00000000000872ca */ /* 0x004fe200000e0000 */
[----:B-1--4-:R-:W-:-:S14]  /*00b0*/  BRA.U UP0, `(.L_x_0) ;  /* 0x00000001002c7547 */ /* 0x012fdc000b800000 */
[----:B------:R-:W1:Y:S02]  /*00c0*/  LDCU.64 UR6, c[0x0][0x888] ;  /* 0x00011100ff0677ac */ /* 0x000e640008000a00 */
[----:B-1----:R-:W-:-:S04]  /*00d0*/  UISETP.NE.U32.AND UP0, UPT, UR6, URZ, UPT ;  /* 0x000000ff0600728c */ /* 0x002fc8000bf05070 */
[----:B------:R-:W-:-:S09]  /*00e0*/  UISETP.NE.AND.EX UP0, UPT, UR7, URZ, UPT, UP0 ;  /* 0x000000ff0700728c */ /* 0x000fd2000bf05300 */
[----:B------:R-:W-:Y:S05]  /*00f0*/  BRA.U !UP0, `(.L_x_1) ;  /* 0x0000000108107547 */ /* 0x000fea000b800000 */
[----:B------:R-:W1:Y:S02]  /*0100*/  LDC.64 R2, c[0x0][0x888] ;  /* 0x00022200ff027b82 */ /* 0x000e640000000a00 */
[----:B-1----:R1:W5:Y:S01]  /*0110*/  LDG.E R49, desc[UR46][R2.64] ;  /* 0x0000002e02317981 */ /* 0x002362000c1e1900 */
[----:B------:R-:W-:Y:S01]  /*0120*/  HFMA2 R88, -RZ, RZ, 0, 5.9604644775390625e-08 ;  /* 0x00000001ff587431 */ /* 0x000fe200000001ff */
[----:B------:R-:W-:Y:S05]  /*0130*/  BRA `(.L_x_0) ;  /* 0x00000000000c7947 */ /* 0x000fea0003800000 */
.L_x_1:
[----:B------:R-:W1:Y:S01]  /*0140*/  LDCU UR6, c[0x0][0x880] ;  /* 0x00011000ff0677ac */ /* 0x000e620008000800 */
[----:B------:R-:W-:Y:S01]  /*0150*/  HFMA2 R88, -RZ, RZ, 0, 5.9604644775390625e-08 ;  /* 0x00000001ff587431 */ /* 0x000fe200000001ff */
[----:B-1----:R-:W-:-:S07]  /*0160*/  MOV R49, UR6 ;  /* 0x0000000600317c02 */ /* 0x002fce0008000f00 */
.L_x_0:
[----:B------:R-:W2:Y:S02]  /*0170*/  LDCU.64 UR6, c[0x0][0x8b0] ;  /* 0x00011600ff0677ac */ /* 0x000ea40008000a00 */
[----:B--2---:R-:W-:-:S04]  /*0180*/  UISETP.NE.U32.AND UP0, UPT, UR6, URZ, UPT ;  /* 0x000000ff0600728c */ /* 0x004fc8000bf05070 */
[----:B------:R-:W-:-:S09]  /*0190*/  UISETP.NE.AND.EX UP0, UPT, UR7, URZ, UPT, UP0 ;  /* 0x000000ff0700728c */ /* 0x000fd2000bf05300 */
[----:B------:R-:W-:Y:S05]  /*01a0*/  BRA.U UP0, `(.L_x_2) ;  /* 0x0000000100247547 */ /* 0x000fea000b800000 */
[----:B------:R-:W2:Y:S02]  /*01b0*/  LDCU.64 UR6, c[0x0][0x8a8] ;  /* 0x00011500ff0677ac */ /* 0x000ea40008000a00 */
[----:B--2---:R-:W-:-:S04]  /*01c0*/  UISETP.NE.U32.AND UP0, UPT, UR6, URZ, UPT ;  /* 0x000000ff0600728c */ /* 0x004fc8000bf05070 */
[----:B------:R-:W-:-:S09]  /*01d0*/  UISETP.NE.AND.EX UP0, UPT, UR7, URZ, UPT, UP0 ;  /* 0x000000ff0700728c */ /* 0x000fd2000bf05300 */
[----:B------:R-:W-:Y:S05]  /*01e0*/  BRA.U !UP0, `(.L_x_3) ;  /* 0x00000001080c7547 */ /* 0x000fea000b800000 */
[----:B-1----:R-:W1:Y:S02]  /*01f0*/  LDC.64 R2, c[0x0][0x8a8] ;  /* 0x00022a00ff027b82 */ /* 0x002e640000000a00 */
[----:B-1----:R2:W5:Y:S01]  /*0200*/  LDG.E R47, desc[UR46][R2.64] ;  /* 0x0000002e022f7981 */ /* 0x002562000c1e1900 */
[----:B------:R-:W-:Y:S05]  /*0210*/  BRA `(.L_x_2) ;  /* 0x0000000000087947 */ /* 0x000fea0003800000 */
.L_x_3:
[----:B------:R-:W2:Y:S02]  /*0220*/  LDCU UR6, c[0x0][0x8a0] ;  /* 0x00011400ff0677ac */ /* 0x000ea40008000800 */
[----:B--2---:R-:W-:Y:S02]  /*0230*/  MOV R47, UR6 ;  /* 0x00000006002f7c02 */ /* 0x004fe40008000f00 */
.L_x_2:
[----:B------:R-:W-:Y:S01]  /*0240*/  IMAD.U32 R0, RZ, RZ, UR8 ;  /* 0x00000008ff007e24 */ /* 0x000fe2000f8e00ff */
[----:B------:R-:W-:Y:S04]  /*0250*/  BSSY.RECONVERGENT B0, `(.L_x_4) ;  /* 0x000000c000007945 */ /* 0x000fe80003800200 */
[C---:B------:R-:W-:Y:S02]  /*0260*/  ISETP.NE.OR P1, PT, R0.reuse, 0x1, !P5 ;  /* 0x000000010000780c */ /* 0x040fe40006f25670 */
[----:B------:R-:W-:-:S11]  /*0270*/  ISETP.NE.OR P0, PT, R0, 0x3, !P5 ;  /* 0x000000030000780c */ /* 0x000fd60006f05670 */
[----:B------:R-:W-:Y:S05]  /*0280*/  @P1 BRA `(.L_x_5) ;  /* 0x0000000000201947 */ /* 0x000fea0003800000 */
[----:B------:R-:W3:Y:S02]  /*0290*/  LDCU.64 UR6, c[0x0][0x348] ;  /* 0x00006900ff0677ac */ /* 0x000ee40008000a00 */
[----:B---3--:R-:W-:Y:S02]  /*02a0*/  UIADD3 UR10, UP1, UPT, UR6, 0x80, URZ ;  /* 0x00000080060a7890 */ /* 0x008fe4000ff3e0ff */
[----:B------:R-:W-:Y:S02]  /*02b0*/  UIADD3 UR6, UP0, UPT, UR6, 0x180, URZ ;  /* 0x0000018006067890 */ /* 0x000fe4000ff1e0ff */
[----:B------:R-:W-:Y:S02]  /*02c0*/  UIADD3.X UR11, UPT, UPT, URZ, UR7, URZ, UP1, !UPT ;  /* 0x00000007ff0b7290 */ /* 0x000fe40008ffe4ff */
[----:B------:R-:W-:-:S07]  /*02d0*/  UIADD3.X UR7, UPT, UPT, URZ, UR7, URZ, UP0, !UPT ;  /* 0x00000007ff077290 */ /* 0x000fce00087fe4ff */
[----:B------:R3:W-:Y:S02]  /*02e0*/  UTMACCTL.PF [UR10] ;  /* 0x000000000a0079b9 */ /* 0x0007e40008040000 */
[----:B------:R3:W-:Y:S02]  /*02f0*/  UTMACCTL.PF [UR6] ;  /* 0x00000000060079b9 */ /* 0x0007e40008040000 */
[----:B---3--:R-:W-:Y:S01]  /*0300*/  NOP ;  /* 0x0000000000007918 */ /* 0x008fe20000000000 */
.L_x_5:
[----:B------:R-:W-:Y:S05]  /*0310*/  BSYNC.RECONVERGENT B0 ;  /* 0x0000000000007941 */ /* 0x000fea0003800200 */
.L_x_4:
[----:B------:R-:W-:Y:S04]  /*0320*/  BSSY.RECONVERGENT B0, `(.L_x_6) ;  /* 0x000000a000007945 */ /* 0x000fe80003800200 */
        /* <DEDUP_REMOVED lines=9> */
.L_x_7:
[----:B------:R-:W-:Y:S05]  /*03c0*/  BSYNC.RECONVERGENT B0 ;  /* 0x0000000000007941 */ /* 0x000fea0003800200 */
.L_x_6:
[----:B------:R-:W3:Y:S01]  /*03d0*/  LDCU.64 UR6, c[0x0][0x888] ;  /* 0x00011100ff0677ac */ /* 0x000ee20008000a00 */
[----:B------:R-:W-:Y:S02]  /*03e0*/  UISETP.EQ.U32.AND UP1, UPT, UR4, URZ, UPT ;  /* 0x000000ff0400728c */ /* 0x000fe4000bf22070 */
[----:B------:R-:W-:Y:S02]  /*03f0*/  UPLOP3.LUT UP2, UPT, UPT, UPT, UPT, 0x80, 0x8 ;  /* 0x000000000008789c */ /* 0x000fe40003f4f070 */
[----:B---3--:R-:W-:-:S04]  /*0400*/  UISETP.NE.U32.AND UP0, UPT, UR6, URZ, UPT ;  /* 0x000000ff0600728c */ /* 0x008fc8000bf05070 */
[----:B------:R-:W-:-:S04]  /*0410*/  UISETP.NE.AND.EX UP0, UPT, UR7, URZ, UPT, UP0 ;  /* 0x000000ff0700728c */ /* 0x000fc8000bf05300 */
[----:B------:R-:W-:-:S04]  /*0420*/  UISETP.EQ.OR.EX UP3, UPT, UR5, URZ, !UP0, UP1 ;  /* 0x000000ff0500728c */ /* 0x000fc8000c762710 */
[----:B------:R-:W-:-:S05]  /*0430*/  UP2UR UR53, UPR, URZ, 0x8 ;  /* 0x00000008ff357883 */ /* 0x000fca0008000000 */
[----:B------:R-:W-:Y:S07]  /*0440*/  BRA.U !UP3, `(.L_x_8) ;  /* 0x000000010b207547 */ /* 0x000fee000b800000 */
[----:B------:R-:W-:Y:S01]  /*0450*/  UISETP.NE.U32.AND UP2, UPT, UR4, URZ, UPT ;  /* 0x000000ff0400728c */ /* 0x000fe2000bf45070 */
[----:B-----5:R-:W-:Y:S01]  /*0460*/  FSETP.NEU.AND P0, PT, R49, RZ, PT ;  /* 0x000000ff3100720b */ /* 0x020fe20003f0d000 */
[----:B------:R-:W-:Y:S02]  /*0470*/  USEL UR4, URZ, 0xffffffff, UP0 ;  /* 0xffffffffff047887 */ /* 0x000fe40008000000 */
[----:B------:R-:W-:-:S10]  /*0480*/  UISETP.NE.AND.EX UP2, UPT, UR5, URZ, UPT, UP2 ;  /* 0x000000ff0500728c */ /* 0x000fd4000bf45320 */
[----:B------:R-:W-:Y:S01]  /*0490*/  VOTEU.ANY UP1, P0 ;  /* 0x0000000000ff7886 */ /* 0x000fe20000020100 */
[----:B------:R-:W-:-:S04]  /*04a0*/  @!UP2 USEL UR4, URZ, 0xffffffff, UP1 ;  /* 0xffffffffff04a887 */ /* 0x000fc80008800000 */
[----:B------:R-:W-:-:S04]  /*04b0*/  ULOP3.LUT UR4, UR4, 0x1, URZ, 0xc0, !UPT ;  /* 0x0000000104047892 */ /* 0x000fc8000f8ec0ff */
[----:B------:R-:W-:-:S11]  /*04c0*/  UISETP.NE.U32.AND UP2, UPT, UR4, 0x1, UPT ;  /* 0x000000010400788c */ /* 0x000fd6000bf45070 */
.L_x_8:
[----:B-12---:R-:W1:Y:S01]  /*04d0*/  SHFL.IDX PT, R2, R92, RZ, 0x1f ;  /* 0x00001fff5c027589 */ /* 0x006e6200000e0000 */
[----:B------:R-:W-:-:S04]  /*04e0*/  UISETP.NE.AND UP1, UPT, UR8, 0x2, UPT ;  /* 0x000000020800788c */ /* 0x000fc8000bf25270 */
[----:B------:R-:W-:Y:S01]  /*04f0*/  USEL UR6, URZ, 0x1, UP1 ;  /* 0x00000001ff067887 */ /* 0x000fe20008800000 */
[----:B-1----:R-:W-:-:S13]  /*0500*/  ISETP.NE.AND P0, PT, R2, RZ, PT ;  /* 0x000000ff0200720c */ /* 0x002fda0003f05270 */
[----:B------:R-:W-:Y:S05]  /*0510*/  @P0 BRA `(.L_x_9) ;  /* 0x0000000000680947 */ /* 0x000fea0003800000 */
[----:B------:R-:W1:Y:S01]  /*0520*/  S2UR UR5, SR_CgaCtaId ;  /* 0x00000000000579c3 */ /* 0x000e620000008800 */
[----:B------:R-:W-:Y:S01]  /*0530*/  UMOV UR7, 0x400 ;  /* 0x0000040000077882 */ /* 0x000fe20000000000 */
[----:B------:R-:W-:Y:S01]  /*0540*/  UMOV UR4, 0x1 ;  /* 0x0000000100047882 */ /* 0x000fe20000000000 */
[----:B------:R-:W-:Y:S01]  /*0550*/  ELECT P0, URZ, PT ;  /* 0x0000000000ff782f */ /* 0x000fe20003800000 */
[----:B------:R-:W-:-:S04]  /*0560*/  UIADD3 UR10, UPT, UPT, -UR4, 0x100000, URZ ;  /* 0x00100000040a7890 */ /* 0x000fc8000fffe1ff */
[----:B------:R-:W-:Y:S02]  /*0570*/  USHF.L.U32 UR11, UR10, 0xb, URZ ;  /* 0x0000000b0a0b7899 */ /* 0x000fe400080006ff */
[----:B------:R-:W-:Y:S02]  /*0580*/  USHF.L.U32 UR10, UR10, 0x1, URZ ;  /* 0x000000010a0a7899 */ /* 0x000fe400080006ff */
[----:B-1----:R-:W-:Y:S01]  /*0590*/  ULEA UR5, UR5, UR7, 0x18 ;  /* 0x0000000705057291 */ /* 0x002fe2000f8ec0ff */
[----:B------:R-:W1:Y:S11]  /*05a0*/  FENCE.VIEW.ASYNC.S ;  /* 0x00000000000073c6 */ /* 0x000e760000000000 */
[----:B-1----:R1:W2:Y:S01]  /*05b0*/  SYNCS.EXCH.64 URZ, [UR5], UR10 ;  /* 0x0000000a05ff75b2 */ /* 0x0022a20008000100 */
[----:B------:R1:W3:Y:S01]  /*05c0*/  SYNCS.EXCH.64 URZ, [UR5+0x40], UR10 ;  /* 0x0000400a05ff75b2 */ /* 0x0002e20008000100 */
[----:B------:R1:W4:Y:S01]  /*05d0*/  SYNCS.EXCH.64 URZ, [UR5+0x8], UR10 ;  /* 0x0000080a05ff75b2 */ /* 0x0003220008000100 */
[----:B------:R1:W1:Y:S01]  /*05e0*/  SYNCS.EXCH.64 URZ, [UR5+0x48], UR10 ;  /* 0x0000480a05ff75b2 */ /* 0x0002620008000100 */
        /* <DEDUP_REMOVED lines=12> */
[----:B------:R-:W-:Y:S01]  /*06b0*/  NOP ;  /* 0x0000000000007918 */ /* 0x000fe20000000000 */
.L_x_9:
[----:B------:R-:W2:Y:S01]  /*06c0*/  SHFL.IDX PT, R2, R92, RZ, 0x1f ;  /* 0x00001fff5c027589 */ /* 0x000ea200000e0000 */
[----:B------:R-:W-:Y:S01]  /*06d0*/  NOP ;  /* 0x0000000000007918 */ /* 0x000fe20000000000 */
[----:B--2---:R-:W-:-:S13]  /*06e0*/  ISETP.NE.AND P0, PT, R2, 0x1, PT ;  /* 0x000000010200780c */ /* 0x004fda0003f05270 */
[----:B------:R-:W-:Y:S05]  /*06f0*/  @P0 BRA `(.L_x_10) ;  /* 0x0000000000500947 */ /* 0x000fea0003800000 */
[----:B------:R-:W2:Y:S01]  /*0700*/  S2UR UR7, SR_CgaCtaId ;  /* 0x00000000000779c3 */ /* 0x000ea20000008800 */
[----:B------:R-:W-:Y:S01]  /*0710*/  UMOV UR9, 0x400 ;  /* 0x0000040000097882 */ /* 0x000fe20000000000 */
[----:B-1----:R-:W-:Y:S01]  /*0720*/  UMOV UR5, 0x20 ;  /* 0x0000002000057882 */ /* 0x002fe20000000000 */
[----:B------:R-:W-:Y:S01]  /*0730*/  UMOV UR4, 0x80 ;  /* 0x0000008000047882 */ /* 0x000fe20000000000 */
[----:B------:R-:W-:-:S04]  /*0740*/  UIADD3 UR10, UPT, UPT, -UR5, 0x100000, URZ ;  /* 0x00100000050a7890 */ /* 0x000fc8000fffe1ff */
[----:B------:R-:W-:Y:S02]  /*0750*/  USHF.L.U32 UR11, UR10, 0xb, URZ ;  /* 0x0000000b0a0b7899 */ /* 0x000fe400080006ff */
[----:B------:R-:W-:Y:S02]  /*0760*/  USHF.L.U32 UR10, UR10, 0x1, URZ ;  /* 0x000000010a0a7899 */ /* 0x000fe400080006ff */
[----:B------:R-:W-:-:S04]  /*0770*/  UIADD3 UR4, UPT, UPT, -UR4, 0x100000, URZ ;  /* 0x0010000004047890 */ /* 0x000fc8000fffe1ff */
[----:B------:R-:W-:Y:S02]  /*0780*/  USHF.L.U32 UR5, UR4, 0xb, URZ ;  /* 0x0000000b04057899 */ /* 0x000fe400080006ff */
[----:B------:R-:W-:Y:S01]  /*0790*/  USHF.L.U32 UR4, UR4, 0x1, URZ ;  /* 0x0000000104047899 */ /* 0x000fe200080006ff */
[----:B------:R-:W-:Y:S01]  /*07a0*/  ELECT P0, URZ, PT ;  /* 0x0000000000ff782f */ /* 0x000fe20003800000 */
[----:B--2---:R-:W-:Y:S01]  /*07b0*/  ULEA UR7, UR7, UR9, 0x18 ;  /* 0x0000000907077291 */ /* 0x004fe2000f8ec0ff */
[----:B------:R-:W1:Y:S11]  /*07c0*/  FENCE.VIEW.ASYNC.S ;  /* 0x00000000000073c6 */ /* 0x000e760000000000 */
[----:B-1----:R2:W1:Y:S01]  /*07d0*/  SYNCS.EXCH.64 URZ, [UR7+0x80], UR10 ;  /* 0x0000800a07ff75b2 */ /* 0x0024620008000100 */
[----:B------:R2:W1:Y:S01]  /*07e0*/  SYNCS.EXCH.64 URZ, [UR7+0x98], UR4 ;  /* 0x0000980407ff75b2 */ /* 0x0004620008000100 */
[----:B------:R2:W1:Y:S01]  /*07f0*/  SYNCS.EXCH.64 URZ, [UR7+0x88], UR10 ;  /* 0x0000880a07ff75b2 */ /* 0x0004620008000100 */
[----:B------:R2:W1:Y:S01]  /*0800*/  SYNCS.EXCH.64 URZ, [UR7+0xa0], UR4 ;  /* 0x0000a00407ff75b2 */ /* 0x0004620008000100 */
[----:B------:R2:W1:Y:S01]  /*0810*/  SYNCS.EXCH.64 URZ, [UR7+0x90], UR10 ;  /* 0x0000900a07ff75b2 */ /* 0x0004620008000100 */
[----:B------:R2:W1:Y:S02]  /*0820*/  SYNCS.EXCH.64 URZ, [UR7+0xa8], UR4 ;  /* 0x0000a80407ff75b2 */ /* 0x0004640008000100 */
[----:B--2---:R-:W-:Y:S01]  /*0830*/  NOP ;  /* 0x0000000000007918 */ /* 0x004fe20000000000 */
.L_x_10:
[----:B------:R-:W2:Y:S01]  /*0840*/  SHFL.IDX PT, R2, R92, RZ, 0x1f ;  /* 0x00001fff5c027589 */ /* 0x000ea200000e0000 */
[----:B------:R-:W-:Y:S01]  /*0850*/  NOP ;  /* 0x0000000000007918 */ /* 0x000fe20000000000 */
[----:B--2---:R-:W-:-:S13]  /*0860*/  ISETP.NE.AND P0, PT, R2, 0x3, PT ;  /* 0x000000030200780c */ /* 0x004fda0003f05270 */
[----:B------:R-:W-:Y:S05]  /*0870*/  @P0 BRA `(.L_x_11) ;  /* 0x0000000000300947 */ /* 0x000fea0003800000 */
[----:B-1----:R-:W1:Y:S01]  /*0880*/  S2UR UR5, SR_CgaCtaId ;  /* 0x00000000000579c3 */ /* 0x002e620000008800 */
        /* <DEDUP_REMOVED lines=8> */
[----:B-1----:R2:W1:Y:S01]  /*0910*/  SYNCS.EXCH.64 URZ, [UR5+0xb0], UR10 ;  /* 0x0000b00a05ff75b2 */ /* 0x0024620008000100 */
[----:B------:R2:W1:Y:S02]  /*0920*/  SYNCS.EXCH.64 URZ, [UR5+0xb8], UR10 ;  /* 0x0000b80a05ff75b2 */ /* 0x0004640008000100 */
[----:B--2---:R-:W-:Y:S01]  /*0930*/  NOP ;  /* 0x0000000000007918 */ /* 0x004fe20000000000 */
.L_x_11:
[----:B------:R-:W2:Y:S01]  /*0940*/  SHFL.IDX PT, R2, R92, RZ, 0x1f ;  /* 0x00001fff5c027589 */ /* 0x000ea200000e0000 */
[----:B------:R-:W-:Y:S01]  /*0950*/  NOP ;  /* 0x0000000000007918 */ /* 0x000fe20000000000 */
[----:B--2---:R-:W-:-:S13]  /*0960*/  ISETP.NE.AND P0, PT, R2, 0x4, PT ;  /* 0x000000040200780c */ /* 0x004fda0003f05270 */
[----:B------:R-:W-:Y:S05]  /*0970*/  @P0 BRA `(.L_x_12) ;  /* 0x00000000004c0947 */ /* 0x000fea0003800000 */
[----:B-1----:R-:W1:Y:S01]  /*0980*/  S2UR UR5, SR_CgaCtaId ;  /* 0x00000000000579c3 */ /* 0x002e620000008800 */
[----:B------:R-:W-:Y:S01]  /*0990*/  UMOV UR9, 0x100 ;  /* 0x0000010000097882 */ /* 0x000fe20000000000 */
[----:B------:R-:W-:Y:S01]  /*09a0*/  UMOV UR7, 0x400 ;  /* 0x0000040000077882 */ /* 0x000fe20000000000 */
[----:B------:R-:W-:Y:S01]  /*09b0*/  USEL UR9, UR9, 0xe0, UP2 ;  /* 0x000000e009097887 */ /* 0x000fe20009000000 */
[----:B------:R-:W-:Y:S01]  /*09c0*/  UMOV UR4, 0x1 ;  /* 0x0000000100047882 */ /* 0x000fe20000000000 */
[----:B------:R-:W-:Y:S01]  /*09d0*/  ELECT P0, URZ, PT ;  /* 0x0000000000ff782f */ /* 0x000fe20003800000 */
[----:B------:R-:W-:-:S04]  /*09e0*/  UIADD3 UR10, UPT, UPT, -UR4, 0x100000, URZ ;  /* 0x00100000040a7890 */ /* 0x000fc8000fffe1ff */
[----:B------:R-:W-:Y:S02]  /*09f0*/  USHF.L.U32 UR11, UR10, 0xb, URZ ;  /* 0x0000000b0a0b7899 */ /* 0x000fe400080006ff */
[----:B------:R-:W-:Y:S02]  /*0a00*/  USHF.L.U32 UR10, UR10, 0x1, URZ ;  /* 0x000000010a0a7899 */ /* 0x000fe400080006ff */
[----:B------:R-:W-:-:S04]  /*0a10*/  UIADD3 UR12, UPT, UPT, -UR9, 0x100000, URZ ;  /* 0x00100000090c7890 */ /* 0x000fc8000fffe1ff */
[----:B------:R-:W-:Y:S02]  /*0a20*/  USHF.L.U32 UR13, UR12, 0xb, URZ ;  /* 0x0000000b0c0d7899 */ /* 0x000fe400080006ff */
[----:B------:R-:W-:Y:S02]  /*0a30*/  USHF.L.U32 UR12, UR12, 0x1, URZ ;  /* 0x000000010c0c7899 */ /* 0x000fe400080006ff */
[----:B-1----:R-:W-:Y:S01]  /*0a40*/  ULEA UR5, UR5, UR7, 0x18 ;  /* 0x0000000705057291 */ /* 0x002fe2000f8ec0ff */
[----:B------:R-:W1:Y:S11]  /*0a50*/  FENCE.VIEW.ASYNC.S ;  /* 0x00000000000073c6 */ /* 0x000e760000000000 */
[----:B-1----:R2:W1:Y:S01]  /*0a60*/  SYNCS.EXCH.64 URZ, [UR5+0xc0], UR10 ;  /* 0x0000c00a05ff75b2 */ /* 0x0024620008000100 */
[----:B------:R2:W1:Y:S01]  /*0a70*/  SYNCS.EXCH.64 URZ, [UR5+0xd0], UR12 ;  /* 0x0000d00c05ff75b2 */ /* 0x0004620008000100 */
[----:B------:R2:W1:Y:S01]  /*0a80*/  SYNCS.EXCH.64 URZ, [UR5+0xc8], UR10 ;  /* 0x0000c80a05ff75b2 */ /* 0x0004620008000100 */
[----:B------:R2:W1:Y:S02]  /*0a90*/  SYNCS.EXCH.64 URZ, [UR5+0xd8], UR12 ;  /* 0x0000d80c05ff75b2 */ /* 0x0004640008000100 */
[----:B--2---:R-:W-:Y:S01]  /*0aa0*/  NOP ;  /* 0x0000000000007918 */ /* 0x004fe20000000000 */
.L_x_12:
        /* <DEDUP_REMOVED lines=22> */
[----:B------:R2:W1:Y:S01]  /*0c10*/  SYNCS.EXCH.64 URZ, [UR7+0x110], UR4 ;  /* 0x0001100407ff75b2 */ /* 0x0004620008000100 */
[----:B------:R2:W1:Y:S01]  /*0c20*/  SYNCS.EXCH.64 URZ, [UR7+0xf8], UR10 ;  /* 0x0000f80a07ff75b2 */ /* 0x0004620008000100 */
[----:B------:R2:W1:Y:S02]  /*0c30*/  SYNCS.EXCH.64 URZ, [UR7+0x118], UR4 ;  /* 0x0001180407ff75b2 */ /* 0x0004640008000100 */
[----:B--2---:R-:W-:Y:S01]  /*0c40*/  NOP ;  /* 0x0000000000007918 */ /* 0x004fe20000000000 */
.L_x_13:
        /* <DEDUP_REMOVED lines=18> */
.L_x_14:
[----:B-1----:R-:W1:Y:S01]  /*0d70*/  S2UR UR5, SR_CTAID.X ;  /* 0x00000000000579c3 */ /* 0x002e620000002500 */
[----:B------:R-:W-:-:S05]  /*0d80*/  CS2R.32 R87, SR_CgaSize ;  /* 0x0000000000577805 */ /* 0x000fca0000008a00 */
[----:B------:R-:W-:-:S05]  /*0d90*/  IMAD R87, R87, -0xa0, RZ ;  /* 0xffffff6057577824 */ /* 0x000fca00078e02ff */
[----:B------:R-:W-:-:S14]  /*0da0*/  R2UR UR9, R87 ;  /* 0x00000000570972ca */ /* 0x000fdc00000e0000 */
[----:B------:R-:W2:Y:S01]  /*0db0*/  LDCU UR9, c[0x0][UR9+0x2b0] ;  /* 0x00005600090977ac */ /* 0x000ea20008000800 */
[----:B------:R-:W-:Y:S01]  /*0dc0*/  NOP ;  /* 0x0000000000007918 */ /* 0x000fe20000000000 */
[----:B------:R-:W-:-:S05]  /*0dd0*/  CS2R.32 R87, SR_CgaSize ;  /* 0x0000000000577805 */ /* 0x000fca0000008a00 */
[----:B------:R-:W-:-:S05]  /*0de0*/  IMAD R87, R87, -0xa0, RZ ;  /* 0xffffff6057577824 */ /* 0x000fca00078e02ff */
[----:B------:R-:W-:-:S14]  /*0df0*/  R2UR UR7, R87 ;  /* 0x00000000570772ca */ /* 0x000fdc00000e0000 */
[----:B------:R-:W3:Y:S01]  /*0e00*/  LDCU UR7, c[0x0][UR7+0x2b4] ;  /* 0x00005680070777ac */ /* 0x000ee20008000800 */
[----:B------:R-:W4:Y:S08]  /*0e10*/  S2UR UR4, SR_CTAID.Y ;  /* 0x00000000000479c3 */ /* 0x000f300000002600 */
[----:B------:R-:W3:Y:S01]  /*0e20*/  LDC R10, c[0x0][0xb24] ;  /* 0x0002c900ff0a7b82 */ /* 0x000ee20000000800 */
[----:B-1----:R-:W-:-:S02]  /*0e30*/  I2FP.F32.U32 R87, UR5 ;  /* 0x0000000500577c45 */ /* 0x002fc40008201000 */
[----:B------:R-:W-:-:S05]  /*0e40*/  CS2R.32 R3, SR_CgaSize ;  /* 0x0000000000037805 */ /* 0x000fca0000008a00 */
[----:B------:R-:W-:-:S06]  /*0e50*/  IMAD R3, R3, -0xa0, RZ ;  /* 0xffffff6003037824 */ /* 0x000fcc00078e02ff */
[----:B------:R-:W1:Y:S01]  /*0e60*/  LDC R3, c[0x0][R3+0x2a0] ;  /* 0x0000a80003037b82 */ /* 0x000e620000000800 */
[----:B------:R-:W-:Y:S01]  /*0e70*/  MOV R15, UR5 ;  /* 0x00000005000f7c02 */ /* 0x000fe20008000f00 */
[----:B--2---:R-:W-:Y:S01]  /*0e80*/  FMUL R87, R87, UR9 ;  /* 0x0000000957577c20 */ /* 0x004fe20008400000 */
[----:B----4-:R-:W-:Y:S02]  /*0e90*/  I2FP.F32.U32 R86, UR4 ;  /* 0x0000000400567c45 */ /* 0x010fe40008201000 */
[----:B------:R-:W-:-:S05]  /*0ea0*/  CS2R.32 R2, SR_CgaSize ;  /* 0x0000000000027805 */ /* 0x000fca0000008a00 */
[----:B------:R-:W-:-:S06]  /*0eb0*/  IMAD R2, R2, -0xa0, RZ ;  /* 0xffffff6002027824 */ /* 0x000fcc00078e02ff */
[----:B------:R-:W2:Y:S01]  /*0ec0*/  LDC R2, c[0x0][R2+0x2a4] ;  /* 0x0000a90002027b82 */ /* 0x000ea20000000800 */
[----:B------:R-:W-:Y:S01]  /*0ed0*/  MOV R14, UR4 ;  /* 0x00000004000e7c02 */ /* 0x000fe20008000f00 */
[----:B------:R-:W4:Y:S01]  /*0ee0*/  F2I.U32.TRUNC.NTZ R87, R87 ;  /* 0x0000005700577305 */ /* 0x000f22000020f000 */
[----:B---3--:R-:W-:-:S05]  /*0ef0*/  FMUL R86, R86, UR7 ;  /* 0x0000000756567c20 */ /* 0x008fca0008400000 */
[----:B------:R-:W-:Y:S01]  /*0f00*/  BAR.SYNC.DEFER_BLOCKING 0x0 ;  /* 0x0000000000007b1d */ /* 0x000fe20000010000 */
[----:B------:R-:W-:-:S05]  /*0f10*/  ISETP.GE.AND P0, PT, R10, 0x1, PT ;  /* 0x000000010a00780c */ /* 0x000fca0003f06270 */
[----:B------:R-:W3:Y:S02]  /*0f20*/  F2I.U32.TRUNC.NTZ R86, R86 ;  /* 0x0000005600567305 */ /* 0x000ee4000020f000 */
[----:B------:R-:W2:Y:S01]  /*0f30*/  S2UR UR36, SR_CTAID.Z ;  /* 0x00000000002479c3 */ /* 0x000ea20000002700 */
[----:B----4-:R-:W-:-:S05]  /*0f40*/  IADD3 R87, PT, PT, -R87, RZ, RZ ;  /* 0x000000ff57577210 */ /* 0x010fca0007ffe1ff */
[----:B-1----:R-:W-:Y:S01]  /*0f50*/  IMAD R87, R3, R87, UR5 ;  /* 0x0000000503577e24 */ /* 0x002fe2000f8e0257 */
[----:B---3--:R-:W-:-:S05]  /*0f60*/  IADD3 R86, PT, PT, -R86, RZ, RZ ;  /* 0x000000ff56567210 */ /* 0x008fca0007ffe1ff */
[----:B--2---:R-:W-:Y:S01]  /*0f70*/  IMAD R86, R2, R86, UR4 ;  /* 0x0000000402567e24 */ /* 0x004fe2000f8e0256 */
[----:B------:R-:W-:Y:S06]  /*0f80*/  @!P0 BRA `(.L_x_15) ;  /* 0x0000000000b88947 */ /* 0x000fec0003800000 */
[----:B------:R-:W1:Y:S01]  /*0f90*/  LDC.64 R4, c[0x0][0xb18] ;  /* 0x0002c600ff047b82 */ /* 0x000e620000000a00 */
[----:B------:R-:W-:-:S07]  /*0fa0*/  ISETP.NE.AND P0, PT, R10, 0x1, PT ;  /* 0x000000010a00780c */ /* 0x000fce0003f05270 */
[----:B------:R-:W2:Y:S08]  /*0fb0*/  LDC R9, c[0x0][0xb0c] ;  /* 0x0002c300ff097b82 */ /* 0x000eb00000000800 */
[----:B------:R-:W3:Y:S08]  /*0fc0*/  LDC R12, c[0x0][0x370] ;  /* 0x0000dc00ff0c7b82 */ /* 0x000ef00000000800 */
[----:B------:R-:W4:Y:S01]  /*0fd0*/  LDC R11, c[0x0][0x374] ;  /* 0x0000dd00ff0b7b82 */ /* 0x000f220000000800 */
[----:B-1----:R-:W-:-:S07]  /*0fe0*/  ISETP.NE.AND P1, PT, R4, 0x1, PT ;  /* 0x000000010400780c */ /* 0x002fce0003f25270 */
[----:B------:R-:W3:Y:S01]  /*0ff0*/  LDC.64 R6, c[0x0][0xb10] ;  /* 0x0002c400ff067b82 */ /* 0x000ee20000000a00 */
[----:B--2---:R-:W-:-:S07]  /*1000*/  ISETP.NE.AND P2, PT, R9, 0x1, PT ;  /* 0x000000010900780c */ /* 0x004fce0003f45270 */
[----:B------:R-:W1:Y:S08]  /*1010*/  LDC R8, c[0x0][0xb20] ;  /* 0x0002c800ff087b82 */ /* 0x000e700000000800 */
[----:B------:R-:W2:Y:S01]  /*1020*/  LDC.64 R2, c[0x0][0xb28] ;  /* 0x0002ca00ff027b82 */ /* 0x000ea20000000a00 */
[----:B----4-:R-:W-:-:S04]  /*1030*/  IMAD.HI.U32 R13, R11, R5, RZ ;  /* 0x000000050b0d7227 */ /* 0x010fc800078e00ff */
[----:B------:R-:W-:-:S04]  /*1040*/  IMAD.HI.U32 R5, R14, R5, RZ ;  /* 0x000000050e057227 */ /* 0x000fc800078e00ff */
[----:B---3--:R-:W-:-:S05]  /*1050*/  IMAD.HI.U32 R16, R12, R6, RZ ;  /* 0x000000060c107227 */ /* 0x008fca00078e00ff */
[-C--:B------:R-:W-:Y:S01]  /*1060*/  @P2 SHF.R.U32.HI R12, RZ, R7.reuse, R16 ;  /* 0x00000007ff0c2219 */ /* 0x080fe20000011610 */
[----:B------:R-:W-:Y:S01]  /*1070*/  IMAD.HI.U32 R16, R15, R6, RZ ;  /* 0x000000060f107227 */ /* 0x000fe200078e00ff */
[-C--:B-1----:R-:W-:Y:S02]  /*1080*/  @P1 SHF.R.U32.HI R11, RZ, R8.reuse, R13 ;  /* 0x00000008ff0b1219 */ /* 0x082fe4000001160d */
[----:B------:R-:W-:Y:S02]  /*1090*/  SHF.R.U32.HI R5, RZ, R8, R5 ;  /* 0x00000008ff057219 */ /* 0x000fe40000011605 */
[----:B------:R-:W-:Y:S02]  /*10a0*/  SHF.R.U32.HI R16, RZ, R7, R16 ;  /* 0x00000007ff107219 */ /* 0x000fe40000011610 */
[----:B------:R-:W-:Y:S01]  /*10b0*/  SEL R5, R14, R5, !P1 ;  /* 0x000000050e057207 */ /* 0x000fe20004800000 */
[----:B--2---:R-:W-:Y:S01]  /*10c0*/  IMAD.HI.U32 R13, R11, R2, RZ ;  /* 0x000000020b0d7227 */ /* 0x004fe200078e00ff */
[----:B------:R-:W-:-:S03]  /*10d0*/  SEL R16, R15, R16, !P2 ;  /* 0x000000100f107207 */ /* 0x000fc60005000000 */
[----:B------:R-:W-:Y:S01]  /*10e0*/  IMAD.HI.U32 R6, R12, R2, RZ ;  /* 0x000000020c067227 */ /* 0x000fe200078e00ff */
[----:B------:R-:W-:-:S04]  /*10f0*/  @P0 SHF.R.U32.HI R11, RZ, R3, R13 ;  /* 0x00000003ff0b0219 */ /* 0x000fc8000001160d */
[----:B------:R-:W-:Y:S01]  /*1100*/  @P0 SHF.R.U32.HI R12, RZ, R3, R6 ;  /* 0x00000003ff0c0219 */ /* 0x000fe20000011606 */
[----:B------:R-:W-:-:S04]  /*1110*/  IMAD R11, R11, R10, RZ ;  /* 0x0000000a0b0b7224 */ /* 0x000fc800078e02ff */
[----:B------:R-:W-:Y:S01]  /*1120*/  IMAD R6, R12, R10, RZ ;  /* 0x0000000a0c067224 */ /* 0x000fe200078e02ff */
[----:B------:R-:W-:-:S04]  /*1130*/  ISETP.GE.AND P1, PT, R5, R11, PT ;  /* 0x0000000b0500720c */ /* 0x000fc80003f26270 */
[----:B------:R-:W-:Y:S01]  /*1140*/  ISETP.GE.OR P1, PT, R16, R6, P1 ;  /* 0x000000061000720c */ /* 0x000fe20000f26670 */
[----:B------:R-:W-:-:S05]  /*1150*/  IMAD.HI.U32 R6, R5, R2, RZ ;  /* 0x0000000205067227 */ /* 0x000fca00078e00ff */
[----:B------:R-:W-:-:S04]  /*1160*/  SHF.R.U32.HI R6, RZ, R3, R6 ;  /* 0x00000003ff067219 */ /* 0x000fc80000011606 */
[----:B------:R-:W-:-:S03]  /*1170*/  SEL R6, R5, R6, !P0 ;  /* 0x0000000605067207 */ /* 0x000fc60004000000 */
[----:B------:R-:W-:Y:S01]  /*1180*/  @!P1 IMAD.HI.U32 R7, R16, R2, RZ ;  /* 0x0000000210079227 */ /* 0x000fe200078e00ff */
[----:B------:R-:W-:-:S04]  /*1190*/  IADD3 R2, PT, PT, -R6, RZ, RZ ;  /* 0x000000ff06027210 */ /* 0x000fc80007ffe1ff */
[----:B------:R-:W-:Y:S01]  /*11a0*/  @!P1 SHF.R.U32.HI R3, RZ, R3, R7 ;  /* 0x00000003ff039219 */ /* 0x000fe20000011607 */
[----:B------:R-:W-:Y:S01]  /*11b0*/  IMAD R2, R10, R2, R5 ;  /* 0x000000020a027224 */ /* 0x000fe200078e0205 */
[----:B------:R-:W-:Y:S02]  /*11c0*/  IADD3 R7, PT, PT, -R5, RZ, RZ ;  /* 0x000000ff05077210 */ /* 0x000fe40007ffe1ff */
[----:B------:R-:W-:-:S03]  /*11d0*/  @!P1 SEL R3, R16, R3, !P0 ;  /* 0x0000000310039207 */ /* 0x000fc60004000000 */
[----:B------:R-:W-:Y:S02]  /*11e0*/  IMAD R7, R4, R7, R14 ;  /* 0x0000000704077224 */ /* 0x000fe400078e020e */
[--C-:B------:R-:W-:Y:S02]  /*11f0*/  @!P1 IMAD.IADD R6, R6, 0x1, -R3.reuse ;  /* 0x0000000106069824 */ /* 0x100fe400078e0a03 */
[----:B------:R-:W-:Y:S01]  /*1200*/  @!P1 IMAD R3, R2, R12, R3 ;  /* 0x0000000c02039224 */ /* 0x000fe200078e0203 */
[----:B------:R-:W-:Y:S01]  /*1210*/  IADD3 R2, PT, PT, -R16, RZ, RZ ;  /* 0x000000ff10027210 */ /* 0x000fe20007ffe1ff */
[----:B------:R-:W-:Y:S02]  /*1220*/  @!P1 IMAD R5, R6, R10, R16 ;  /* 0x0000000a06059224 */ /* 0x000fe400078e0210 */
[----:B------:R-:W-:Y:S02]  /*1230*/  @!P1 IMAD.MOV.U32 R16, RZ, RZ, R3 ;  /* 0x000000ffff109224 */ /* 0x000fe400078e0003 */
[----:B------:R-:W-:-:S02]  /*1240*/  IMAD R2, R9, R2, R15 ;  /* 0x0000000209027224 */ /* 0x000fc400078e020f */
[----:B------:R-:W-:Y:S02]  /*1250*/  IMAD R14, R5, R4, R7 ;  /* 0x00000004050e7224 */ /* 0x000fe400078e0207 */
[----:B------:R-:W-:Y:S02]  /*1260*/  IMAD R15, R16, R9, R2 ;  /* 0x00000009100f7224 */ /* 0x000fe400078e0202 */
.L_x_15:
[----:B------:R-:W1:Y:S01]  /*1270*/  LDCU UR4, c[0x0][0xb30] ;  /* 0x00016600ff0477ac */ /* 0x000e620008000800 */
[----:B------:R-:W2:Y:S08]  /*1280*/  S2UR UR37, SR_CgaCtaId ;  /* 0x00000000002579c3 */ /* 0x000eb00000008800 */
[----:B------:R-:W3:Y:S01]  /*1290*/  LDC R40, c[0x0][0xb24] ;  /* 0x0002c900ff287b82 */ /* 0x000ee20000000800 */
[----:B-1----:R-:W-:-:S09]  /*12a0*/  UISETP.NE.AND UP1, UPT, UR4, 0x1, UPT ;  /* 0x000000010400788c */ /* 0x002fd2000bf25270 */
[----:B--2---:R-:W-:Y:S05]  /*12b0*/  BRA.U UP1, `(.L_x_16) ;  /* 0x0000000101407547 */ /* 0x004fea000b800000 */
[----:B------:R-:W1:Y:S08]  /*12c0*/  LDC.64 R4, c[0x0][0xb10] ;  /* 0x0002c400ff047b82 */ /* 0x000e700000000a00 */
[----:B------:R-:W2:Y:S08]  /*12d0*/  LDC.64 R2, c[0x0][0xb18] ;  /* 0x0002c600ff027b82 */ /* 0x000eb00000000a00 */
[----:B------:R-:W4:Y:S08]  /*12e0*/  LDC R6, c[0x0][0xb20] ;  /* 0x0002c800ff067b82 */ /* 0x000f300000000800 */
[----:B------:R-:W3:Y:S01]  /*12f0*/  LDC R7, c[0x0][0xb0c] ;  /* 0x0002c300ff077b82 */ /* 0x000ee20000000800 */
[----:B-1----:R-:W-:-:S05]  /*1300*/  IMAD.HI.U32 R4, R15, R4, RZ ;  /* 0x000000040f047227 */ /* 0x002fca00078e00ff */
[----:B------:R-:W-:Y:S01]  /*1310*/  SHF.R.U32.HI R4, RZ, R5, R4 ;  /* 0x00000005ff047219 */ /* 0x000fe20000011604 */
[----:B--2---:R-:W-:Y:S01]  /*1320*/  IMAD.HI.U32 R3, R14, R3, RZ ;  /* 0x000000030e037227 */ /* 0x004fe200078e00ff */
[----:B------:R-:W-:-:S04]  /*1330*/  ISETP.NE.AND P0, PT, R2, 0x1, PT ;  /* 0x000000010200780c */ /* 0x000fc80003f05270 */
[----:B----4-:R-:W-:-:S04]  /*1340*/  SHF.R.U32.HI R3, RZ, R6, R3 ;  /* 0x00000006ff037219 */ /* 0x010fc80000011603 */
[----:B------:R-:W-:Y:S02]  /*1350*/  SEL R3, R14, R3, !P0 ;  /* 0x000000030e037207 */ /* 0x000fe40004000000 */
[----:B---3--:R-:W-:-:S04]  /*1360*/  ISETP.NE.AND P1, PT, R7, 0x1, PT ;  /* 0x000000010700780c */ /* 0x008fc80003f25270 */
[----:B------:R-:W-:-:S05]  /*1370*/  SEL R4, R15, R4, !P1 ;  /* 0x000000040f047207 */ /* 0x000fca0004800000 */
[----:B------:R-:W-:Y:S02]  /*1380*/  IMAD.IADD R5, R3, 0x1, -R4 ;  /* 0x0000000103057824 */ /* 0x000fe400078e0a04 */
[----:B------:R-:W-:Y:S02]  /*1390*/  IMAD.IADD R3, R4, 0x1, -R3 ;  /* 0x0000000104037824 */ /* 0x000fe400078e0a03 */
[----:B------:R-:W-:Y:S02]  /*13a0*/  IMAD R15, R5, R7, R15 ;  /* 0x00000007050f7224 */ /* 0x000fe400078e020f */
[----:B------:R-:W-:-:S07]  /*13b0*/  IMAD R14, R3, R2, R14 ;  /* 0x00000002030e7224 */ /* 0x000fce00078e020e */
.L_x_16:
[----:B------:R-:W-:Y:S01]  /*13c0*/  BAR.SYNC.DEFER_BLOCKING 0x0 ;  /* 0x0000000000007b1d */ /* 0x000fe20000010000 */
[----:B------:R-:W-:Y:S01]  /*13d0*/  UISETP.NE.AND UP1, UPT, UR8, 0x2, UPT ;  /* 0x000000020800788c */ /* 0x000fe2000bf25270 */
[----:B------:R-:W-:Y:S02]  /*13e0*/  ISETP.NE.OR P5, PT, R0, 0x2, !P5 ;  /* 0x000000020000780c */ /* 0x000fe40006fa5670 */
[----:B------:R-:W-:-:S06]  /*13f0*/  LOP3.LUT R2, R93, 0x1f, RZ, 0xc0, !PT ;  /* 0x0000001f5d027812 */ /* 0x000fcc00078ec0ff */
[----:B------:R-:W-:Y:S05]  /*1400*/  BRA.U UP1, `(.L_x_17) ;  /* 0x0000001101ec7547 */ /* 0x000fea000b800000 */
[----:B------:R-:W1:Y:S01]  /*1410*/  LDCU UR13, c[0x0][0x38c] ;  /* 0x00007180ff0d77ac */ /* 0x000e620008000800 */
[----:B------:R-:W2:Y:S01]  /*1420*/  LDC R8, c[0x0][0x370] ;  /* 0x0000dc00ff087b82 */ /* 0x000ea20000000800 */
[----:B------:R-:W-:Y:S01]  /*1430*/  PLOP3.LUT P1, PT, PT, PT, UP2, 0x80, 0x8 ;  /* 0x000000000008781c */ /* 0x000fe20003f2f028 */
[----:B------:R-:W-:Y:S01]  /*1440*/  IMAD.MOV.U32 R17, RZ, RZ, 0x1 ;  /* 0x00000001ff117424 */ /* 0x000fe200078e00ff */
[----:B------:R-:W-:Y:S01]  /*1450*/  ISETP.EQ.OR P4, PT, R2, RZ, P5 ;  /* 0x000000ff0200720c */ /* 0x000fe20002f82670 */
[----:B------:R-:W-:Y:S01]  /*1460*/  IMAD.MOV.U32 R16, RZ, RZ, RZ ;  /* 0x000000ffff107224 */ /* 0x000fe200078e00ff */
[----:B------:R-:W-:Y:S02]  /*1470*/  PLOP3.LUT P1, PT, P1, PT, PT, 0x8, 0x80 ;  /* 0x000000000080781c */ /* 0x000fe40000f2e170 */
[----:B------:R-:W-:Y:S01]  /*1480*/  CS2R R12, SRZ ;  /* 0x00000000000c7805 */ /* 0x000fe2000001ff00 */
[----:B------:R-:W-:Y:S01]  /*1490*/  IMAD.MOV.U32 R11, RZ, RZ, 0x1 ;  /* 0x00000001ff0b7424 */ /* 0x000fe200078e00ff */
[----:B------:R-:W4:Y:S01]  /*14a0*/  LDC R0, c[0x0][0x374] ;  /* 0x0000dd00ff007b82 */ /* 0x000f220000000800 */
[----:B------:R-:W2:Y:S01]  /*14b0*/  LDCU.64 UR22, c[0x0][0x348] ;  /* 0x00006900ff1677ac */ /* 0x000ea20008000a00 */
[----:B------:R-:W-:Y:S01]  /*14c0*/  UMOV UR6, URZ ;  /* 0x000000ff00067c82 */ /* 0x000fe20008000000 */
[----:B-1----:R-:W-:-:S04]  /*14d0*/  UIADD3 UR5, UPT, UPT, UR13, 0x3f, URZ ;  /* 0x0000003f0d057890 */ /* 0x002fc8000fffe0ff */
[----:B------:R-:W-:-:S04]  /*14e0*/  USHF.R.S32.HI UR4, URZ, 0x1f, UR5 ;  /* 0x0000001fff047899 */ /* 0x000fc80008011405 */
[----:B------:R-:W-:-:S04]  /*14f0*/  ULEA.HI UR4, UR4, UR5, URZ, 0x6 ;  /* 0x0000000504047291 */ /* 0x000fc8000f8f30ff */
[----:B------:R-:W-:Y:S02]  /*1500*/  USHF.R.S32.HI UR15, URZ, 0x6, UR4 ;  /* 0x00000006ff0f7899 */ /* 0x000fe40008011404 */
[----:B------:R-:W-:Y:S02]  /*1510*/  UIADD3 UR4, UPT, UPT, UR13, -0x1, URZ ;  /* 0xffffffff0d047890 */ /* 0x000fe4000fffe0ff */
[----:B------:R-:W-:Y:S02]  /*1520*/  UISETP.LT.U32.AND UP0, UPT, UR15, 0x8, UPT ;  /* 0x000000080f00788c */ /* 0x000fe4000bf01070 */
[----:B------:R-:W-:Y:S02]  /*1530*/  UISETP.GE.U32.AND UP1, UPT, UR4, -0x7f, UPT ;  /* 0xffffff810400788c */ /* 0x000fe4000bf26070 */
[----:B------:R-:W-:Y:S02]  /*1540*/  USEL UR14, UR15, 0x8, UP0 ;  /* 0x000000080f0e7887 */ /* 0x000fe40008000000 */
[----:B------:R-:W-:-:S02]  /*1550*/  UIADD3 UR13, UPT, UPT, UR13, 0x7e, URZ ;  /* 0x0000007e0d0d7890 */ /* 0x000fc4000fffe0ff */
[----:B------:R-:W-:Y:S02]  /*1560*/  UIADD3 UR5, UPT, UPT, UR14, -0x1, URZ ;  /* 0xffffffff0e057890 */ /* 0x000fe4000fffe0ff */
[----:B------:R-:W-:-:S03]  /*1570*/  UIADD3 UR7, UPT, UPT, UR15, -UR14, URZ ;  /* 0x8000000e0f077290 */ /* 0x000fc6000fffe0ff */
[----:B------:R-:W-:-:S04]  /*1580*/  @UP1 UIADD3 UR5, UPT, UPT, UR14, URZ, URZ ;  /* 0x000000ff0e051290 */ /* 0x000fc8000fffe0ff */
[----:B--2---:R-:W-:-:S12]  /*1590*/  UIADD3 UR5, UPT, UPT, UR5, 0x1, URZ ;  /* 0x0000000105057890 */ /* 0x004fd8000fffe0ff */
.L_x_35:
[----:B------:R-:W-:Y:S01]  /*15a0*/  UISETP.NE.AND UP0, UPT, UR37, URZ, UPT ;  /* 0x000000ff2500728c */ /* 0x000fe2000bf05270 */
[----:B------:R-:W1:Y:S08]  /*15b0*/  S2UR UR37, SR_CgaCtaId ;  /* 0x00000000002579c3 */ /* 0x000e700000008800 */
[----:B------:R-:W-:Y:S05]  /*15c0*/  BRA.U UP0, `(.L_x_18) ;  /* 0x0000000100347547 */ /* 0x000fea000b800000 */
[----:B------:R-:W2:Y:S01]  /*15d0*/  S2R R2, SR_CgaCtaId ;  /* 0x0000000000027919 */ /* 0x000ea20000008800 */
[----:B------:R-:W-:-:S04]  /*15e0*/  MOV R3, 0x400 ;  /* 0x0000040000037802 */ /* 0x000fc80000000f00 */
[----:B--2---:R-:W-:Y:S02]  /*15f0*/  LEA R2, R2, R3, 0x18 ;  /* 0x0000000302027211 */ /* 0x004fe400078ec0ff */
[----:B------:R-:W-:-:S03]  /*1600*/  SHF.L.U32 R3, R11, 0x1f, RZ ;  /* 0x0000001f0b037819 */ /* 0x000fc600000006ff */
[----:B------:R-:W-:-:S04]  /*1610*/  IMAD R2, R12, 0x8, R2 ;  /* 0x000000080c027824 */ /* 0x000fc800078e0202 */
[----:B------:R-:W2:Y:S02]  /*1620*/  SYNCS.PHASECHK.TRANS64.TRYWAIT P0, [R2+URZ+0x130], R3 ;  /* 0x00013003020075a7 */ /* 0x000ea400080011ff */
[----:B--2---:R-:W-:Y:S05]  /*1630*/  @!P0 BRA `(.L_x_19) ;  /* 0x00000060003c8947 */ /* 0x004fea0003800000 */
.L_x_119:
[----:B------:R-:W-:Y:S01]  /*1640*/  VIADD R12, R12, 0x1 ;  /* 0x000000010c0c7836 */ /* 0x000fe20000000000 */
[----:B------:R2:W-:Y:S04]  /*1650*/  SYNCS.ARRIVE.TRANS64.A1T0 RZ, [R2+URZ+0x120], RZ ;  /* 0x000120ff02ff79a7 */ /* 0x0005e800081000ff */
[----:B------:R-:W-:-:S04]  /*1660*/  ISETP.NE.AND P0, PT, R12, 0x2, PT ;  /* 0x000000020c00780c */ /* 0x000fc80003f05270 */
[----:B------:R-:W-:Y:S02]  /*1670*/  SEL R12, R12, RZ, P0 ;  /* 0x000000ff0c0c7207 */ /* 0x000fe40000000000 */
[----:B--2---:R-:W-:-:S04]  /*1680*/  SEL R2, RZ, 0x1, P0 ;  /* 0x00000001ff027807 */ /* 0x004fc80000000000 */
[----:B------:R-:W-:-:S07]  /*1690*/  LOP3.LUT R11, R11, R2, RZ, 0x3c, !PT ;  /* 0x000000020b0b7212 */ /* 0x000fce00078e3cff */
.L_x_18:
[----:B------:R-:W-:Y:S01]  /*16a0*/  UMOV UR4, 0x400 ;  /* 0x0000040000047882 */ /* 0x000fe20000000000 */
[----:B------:R-:W-:Y:S01]  /*16b0*/  SHF.L.U32 R2, R17, 0x1f, RZ ;  /* 0x0000001f11027819 */ /* 0x000fe200000006ff */
[----:B-1----:R-:W-:Y:S01]  /*16c0*/  ULEA UR4, UR37, UR4, 0x18 ;  /* 0x0000000425047291 */ /* 0x002fe2000f8ec0ff */
[----:B------:R-:W-:Y:S01]  /*16d0*/  R2UR UR35, R15 ;  /* 0x000000000f2372ca */ /* 0x000fe200000e0000 */
[----:B------:R-:W-:Y:S01]  /*16e0*/  UISETP.GE.U32.AND UP0, UPT, UR13, 0x7f, UPT ;  /* 0x0000007f0d00788c */ /* 0x000fe2000bf06070 */
[----:B------:R-:W-:Y:S01]  /*16f0*/  R2UR UR11, R14 ;  /* 0x000000000e0b72ca */ /* 0x000fe200000e0000 */
[----:B------:R-:W-:Y:S01]  /*1700*/  ULEA UR8, UR6, UR4, 0x3 ;  /* 0x0000000406087291 */ /* 0x000fe2000f8e18ff */
[----:B------:R-:W-:-:S08]  /*1710*/  UMOV UR24, URZ ;  /* 0x000000ff00187c82 */ /* 0x000fd00008000000 */
[----:B------:R1:W2:Y:S01]  /*1720*/  SYNCS.PHASECHK.TRANS64.TRYWAIT P0, [UR8+0x40], R2 ;  /* 0x00004002ff0075a7 */ /* 0x0002a20008001108 */
[----:B------:R-:W-:Y:S02]  /*1730*/  USHF.L.U32 UR35, UR35, 0x7, URZ ;  /* 0x0000000723237899 */ /* 0x000fe400080006ff */
[----:B------:R-:W-:Y:S01]  /*1740*/  USHF.L.U32 UR11, UR11, 0x6, URZ ;  /* 0x000000060b0b7899 */ /* 0x000fe200080006ff */
[----:B------:R-:W-:Y:S11]  /*1750*/  BRA.U !UP0, `(.L_x_20) ;  /* 0x0000000108a87547 */ /* 0x000ff6000b800000 */
[----:B------:R-:W-:Y:S01]  /*1760*/  UMOV UR16, URZ ;  /* 0x000000ff00107c82 */ /* 0x000fe20008000000 */
[----:B------:R-:W-:-:S05]  /*1770*/  UMOV UR17, UR6 ;  /* 0x0000000600117c82 */ /* 0x000fca0008000000 */
.L_x_25:
[----:B-1----:R-:W-:Y:S01]  /*1780*/  ULEA UR33, UR17, UR4, 0x3 ;  /* 0x0000000411217291 */ /* 0x002fe2000f8e18ff */
[----:B--2---:R-:W-:Y:S01]  /*1790*/  @!P5 MOV R3, 0x6000 ;  /* 0x000060000003d802 */ /* 0x004fe20000000f00 */
[----:B--2---:R-:W-:Y:S10]  /*17a0*/  @P0 BRA `(.L_x_21) ;  /* 0x00000000000c0947 */ /* 0x004ff40003800000 */
[----:B------:R-:W-:-:S04]  /*17b0*/  SHF.L.U32 R4, R17, 0x1f, RZ ;  /* 0x0000001f11047819 */ /* 0x000fc800000006ff */
[----:B------:R-:W2:Y:S02]  /*17c0*/  SYNCS.PHASECHK.TRANS64.TRYWAIT P0, [UR33+0x40], R4 ;  /* 0x00004004ff0075a7 */ /* 0x000ea40008001121 */
[----:B--2---:R-:W-:Y:S05]  /*17d0*/  @!P0 BRA `(.L_x_22) ;  /* 0x0000005c00e88947 */ /* 0x004fea0003800000 */
.L_x_21:
[----:B------:R2:W-:Y:S01]  /*17e0*/  @!P5 SYNCS.ARRIVE.TRANS64 RZ, [UR33], R3 ;  /* 0x00000003ffffd9a7 */ /* 0x0005e20008000021 */
[----:B------:R-:W-:Y:S04]  /*17f0*/  BSSY.RECONVERGENT B0, `(.L_x_23) ;  /* 0x0000003000007945 */ /* 0x000fe80003800200 */
[----:B------:R-:W-:Y:S05]  /*1800*/  @P4 BRA `(.L_x_24) ;  /* 0x0000000000044947 */ /* 0x000fea0003800000 */
[----:B------:R-:W-:Y:S05]  /*1810*/  BPT.TRAP 0x1 ;  /* 0x000000040000795c */ /* 0x000fea0000300000 */
.L_x_24:
[----:B------:R-:W-:Y:S05]  /*1820*/  BSYNC.RECONVERGENT B0 ;  /* 0x0000000000007941 */ /* 0x000fea0003800200 */
.L_x_23:
[----:B------:R-:W-:Y:S02]  /*1830*/  UIADD3 UR6, UPT, UPT, UR17, 0x1, URZ ;  /* 0x0000000111067890 */ /* 0x000fe4000fffe0ff */
[----:B------:R-:W-:Y:S02]  /*1840*/  ULEA UR32, UR17, UR4, 0xe ;  /* 0x0000000411207291 */ /* 0x000fe4000f8e70ff */
[----:B------:R-:W-:Y:S02]  /*1850*/  UISETP.NE.AND UP0, UPT, UR6, 0x8, UPT ;  /* 0x000000080600788c */ /* 0x000fe4000bf05270 */
[----:B------:R-:W-:Y:S02]  /*1860*/  UIADD3 UR26, UP1, UPT, UR22, 0x80, URZ ;  /* 0x00000080161a7890 */ /* 0x000fe4000ff3e0ff */
[----:B------:R-:W-:Y:S02]  /*1870*/  USEL UR9, URZ, 0x1, UP0 ;  /* 0x00000001ff097887 */ /* 0x000fe40008000000 */
[----:B------:R-:W-:-:S02]  /*1880*/  USEL UR6, UR6, URZ, UP0 ;  /* 0x000000ff06067287 */ /* 0x000fc40008000000 */
[----:B------:R-:W-:Y:S02]  /*1890*/  UIADD3 UR20, UP0, UPT, UR22, 0x180, URZ ;  /* 0x0000018016147890 */ /* 0x000fe4000ff1e0ff */
[----:B------:R-:W-:Y:S01]  /*18a0*/  ULEA UR8, UR6, UR4, 0x3 ;  /* 0x0000000406087291 */ /* 0x000fe2000f8e18ff */
[----:B------:R-:W-:Y:S01]  /*18b0*/  LOP3.LUT R17, R17, UR9, RZ, 0x3c, !PT ;  /* 0x0000000911117c12 */ /* 0x000fe2000f8e3cff */
[----:B------:R-:W-:Y:S02]  /*18c0*/  USHF.L.U32 UR34, UR16, 0x6, URZ ;  /* 0x0000000610227899 */ /* 0x000fe400080006ff */
[----:B------:R-:W-:Y:S01]  /*18d0*/  UIADD3.X UR27, UPT, UPT, URZ, UR23, URZ, UP1, !UPT ;  /* 0x00000017ff1b7290 */ /* 0x000fe20008ffe4ff */
[----:B-1----:R-:W-:Y:S01]  /*18e0*/  SHF.L.U32 R2, R17, 0x1f, RZ ;  /* 0x0000001f11027819 */ /* 0x002fe200000006ff */
[----:B------:R-:W-:Y:S02]  /*18f0*/  UIADD3 UR32, UPT, UPT, UR32, 0x6400, URZ ;  /* 0x0000640020207890 */ /* 0x000fe4000fffe0ff */
[----:B------:R-:W-:Y:S01]  /*1900*/  UIADD3.X UR21, UPT, UPT, URZ, UR23, URZ, UP0, !UPT ;  /* 0x00000017ff157290 */ /* 0x000fe200087fe4ff */
[----:B------:R1:W1:Y:S01]  /*1910*/  SYNCS.PHASECHK.TRANS64.TRYWAIT P0, [UR8+0x40], R2 ;  /* 0x00004002ff0075a7 */ /* 0x0002620008001108 */
[----:B------:R-:W-:Y:S01]  /*1920*/  ULEA UR8, UR17, UR4, 0xd ;  /* 0x0000000411087291 */ /* 0x000fe2000f8e68ff */
[----:B------:R-:W-:Y:S01]  /*1930*/  UMOV UR18, 0x0 ;  /* 0x0000000000127882 */ /* 0x000fe20000000000 */
[----:B------:R-:W-:-:S02]  /*1940*/  UMOV UR19, 0x10000000 ;  /* 0x1000000000137882 */ /* 0x000fc40000000000 */
[----:B------:R-:W-:Y:S01]  /*1950*/  UIADD3 UR8, UPT, UPT, UR8, 0x26400, URZ ;  /* 0x0002640008087890 */ /* 0x000fe2000fffe0ff */
[----:B------:R1:W-:Y:S01]  /*1960*/  UTMALDG.3D [UR32], [UR26], desc[UR18] ;  /* 0x000012201a0075b4 */ /* 0x0003e20008011000 */
[----:B------:R-:W-:Y:S01]  /*1970*/  UMOV UR12, UR36 ;  /* 0x00000024000c7c82 */ /* 0x000fe20008000000 */
[----:B------:R-:W-:Y:S01]  /*1980*/  UMOV UR9, UR33 ;  /* 0x0000002100097c82 */ /* 0x000fe20008000000 */
[----:B------:R-:W-:Y:S01]  /*1990*/  UMOV UR10, UR34 ;  /* 0x00000022000a7c82 */ /* 0x000fe20008000000 */
[----:B------:R-:W-:Y:S01]  /*19a0*/  UIADD3 UR16, UPT, UPT, UR16, 0x1, URZ ;  /* 0x0000000110107890 */ /* 0x000fe2000fffe0ff */
[----:B------:R-:W-:Y:S01]  /*19b0*/  UMOV UR24, UR5 ;  /* 0x0000000500187c82 */ /* 0x000fe20008000000 */
[----:B------:R-:W-:Y:S02]  /*19c0*/  UMOV UR17, UR6 ;  /* 0x0000000600117c82 */ /* 0x000fe40008000000 */
[----:B------:R1:W-:Y:S01]  /*19d0*/  UTMALDG.3D [UR8], [UR20], desc[UR18] ;  /* 0x00001208140075b4 */ /* 0x0003e20008011000 */
[----:B------:R-:W-:-:S09]  /*19e0*/  UISETP.NE.AND UP0, UPT, UR16, UR5, UPT ;  /* 0x000000051000728c */ /* 0x000fd2000bf05270 */
[----:B------:R-:W-:Y:S05]  /*19f0*/  BRA.U UP0, `(.L_x_25) ;  /* 0xfffffffd00607547 */ /* 0x000fea000b83ffff */
.L_x_20:
[----:B-1----:R-:W-:Y:S01]  /*1a00*/  ULEA UR8, UR6, UR4, 0x3 ;  /* 0x0000000406087291 */ /* 0x002fe2000f8e18ff */
[----:B------:R-:W-:Y:S01]  /*1a10*/  SHF.L.U32 R2, R17, 0x1f, RZ ;  /* 0x0000001f11027819 */ /* 0x000fe200000006ff */
[----:B------:R-:W-:Y:S01]  /*1a20*/  @!P1 SYNCS.ARRIVE.TRANS64.A1T0 RZ, [UR4+0xb8], RZ ;  /* 0x0000b8ffffff99a7 */ /* 0x000fe20008100004 */
[----:B------:R-:W-:-:S06]  /*1a30*/  UISETP.GT.AND UP0, UPT, UR15, UR14, UPT ;  /* 0x0000000e0f00728c */ /* 0x000fcc000bf04270 */
[----:B--2---:R1:W2:Y:S03]  /*1a40*/  SYNCS.PHASECHK.TRANS64.TRYWAIT P0, [UR8+0x40], R2 ;  /* 0x00004002ff0075a7 */ /* 0x0042a60008001108 */
[----:B------:R-:W-:Y:S05]  /*1a50*/  BRA.U !UP0, `(.L_x_26) ;  /* 0x0000000108ac7547 */ /* 0x000fea000b800000 */
[----:B------:R-:W-:Y:S01]  /*1a60*/  UIADD3 UR21, UPT, UPT, UR7, UR24, URZ ;  /* 0x0000001807157290 */ /* 0x000fe2000fffe0ff */
[----:B------:R-:W-:-:S11]  /*1a70*/  UMOV UR25, UR6 ;  /* 0x0000000600197c82 */ /* 0x000fd60008000000 */
.L_x_31:
[----:B-1----:R-:W-:Y:S01]  /*1a80*/  ULEA UR17, UR25, UR4, 0x3 ;  /* 0x0000000419117291 */ /* 0x002fe2000f8e18ff */
[----:B--2---:R-:W-:Y:S01]  /*1a90*/  @!P5 MOV R3, 0x6000 ;  /* 0x000060000003d802 */ /* 0x004fe20000000f00 */
[----:B--2---:R-:W-:Y:S10]  /*1aa0*/  @P0 BRA `(.L_x_27) ;  /* 0x00000000000c0947 */ /* 0x004ff40003800000 */
[----:B------:R-:W-:-:S04]  /*1ab0*/  SHF.L.U32 R4, R17, 0x1f, RZ ;  /* 0x0000001f11047819 */ /* 0x000fc800000006ff */
[----:B------:R-:W2:Y:S02]  /*1ac0*/  SYNCS.PHASECHK.TRANS64.TRYWAIT P0, [UR17+0x40], R4 ;  /* 0x00004004ff0075a7 */ /* 0x000ea40008001111 */
[----:B--2---:R-:W-:Y:S05]  /*1ad0*/  @!P0 BRA `(.L_x_28) ;  /* 0x0000005c00408947 */ /* 0x004fea0003800000 */
.L_x_27:
[----:B------:R2:W-:Y:S01]  /*1ae0*/  @!P5 SYNCS.ARRIVE.TRANS64 RZ, [UR17], R3 ;  /* 0x00000003ffffd9a7 */ /* 0x0005e20008000011 */
[----:B------:R-:W-:Y:S04]  /*1af0*/  BSSY.RECONVERGENT B0, `(.L_x_29) ;  /* 0x0000003000007945 */ /* 0x000fe80003800200 */
[----:B------:R-:W-:Y:S05]  /*1b00*/  @P4 BRA `(.L_x_30) ;  /* 0x0000000000044947 */ /* 0x000fea0003800000 */
[----:B------:R-:W-:Y:S05]  /*1b10*/  BPT.TRAP 0x1 ;  /* 0x000000040000795c */ /* 0x000fea0000300000 */
.L_x_30:
[----:B------:R-:W-:Y:S05]  /*1b20*/  BSYNC.RECONVERGENT B0 ;  /* 0x0000000000007941 */ /* 0x000fea0003800200 */
.L_x_29:
        /* <DEDUP_REMOVED lines=10> */
[----:B------:R-:W-:Y:S01]  /*1bd0*/  UIADD3 UR16, UPT, UPT, UR16, 0x6400, URZ ;  /* 0x0000640010107890 */ /* 0x000fe2000fffe0ff */
[----:B-1----:R-:W-:Y:S01]  /*1be0*/  SHF.L.U32 R2, R17, 0x1f, RZ ;  /* 0x0000001f11027819 */ /* 0x002fe200000006ff */
[----:B------:R-:W-:Y:S02]  /*1bf0*/  UIADD3.X UR31, UPT, UPT, URZ, UR23, URZ, UP1, !UPT ;  /* 0x00000017ff1f7290 */ /* 0x000fe40008ffe4ff */
[----:B------:R-:W-:Y:S01]  /*1c00*/  UIADD3.X UR29, UPT, UPT, URZ, UR23, URZ, UP0, !UPT ;  /* 0x00000017ff1d7290 */ /* 0x000fe200087fe4ff */
[----:B------:R1:W1:Y:S01]  /*1c10*/  SYNCS.PHASECHK.TRANS64.TRYWAIT P0, [UR8+0x40], R2 ;  /* 0x00004002ff0075a7 */ /* 0x0002620008001108 */
[----:B------:R-:W-:Y:S01]  /*1c20*/  ULEA UR8, UR25, UR4, 0xd ;  /* 0x0000000419087291 */ /* 0x000fe2000f8e68ff */
[----:B------:R-:W-:Y:S01]  /*1c30*/  UMOV UR26, 0x0 ;  /* 0x00000000001a7882 */ /* 0x000fe20000000000 */
[----:B------:R-:W-:-:S02]  /*1c40*/  UMOV UR27, 0x10000000 ;  /* 0x10000000001b7882 */ /* 0x000fc40000000000 */
[----:B------:R-:W-:Y:S01]  /*1c50*/  UIADD3 UR8, UPT, UPT, UR8, 0x26400, URZ ;  /* 0x0002640008087890 */ /* 0x000fe2000fffe0ff */
[----:B------:R-:W-:Y:S01]  /*1c60*/  UMOV UR19, UR35 ;  /* 0x0000002300137c82 */ /* 0x000fe20008000000 */
[----:B------:R-:W-:Y:S01]  /*1c70*/  UMOV UR20, UR36 ;  /* 0x0000002400147c82 */ /* 0x000fe20008000000 */
[----:B------:R-:W-:Y:S01]  /*1c80*/  UMOV UR12, UR36 ;  /* 0x00000024000c7c82 */ /* 0x000fe20008000000 */
[----:B------:R-:W-:Y:S01]  /*1c90*/  UMOV UR9, UR17 ;  /* 0x0000001100097c82 */ /* 0x000fe20008000000 */
[----:B------:R-:W-:Y:S01]  /*1ca0*/  UMOV UR10, UR18 ;  /* 0x00000012000a7c82 */ /* 0x000fe20008000000 */
[----:B------:R1:W-:Y:S01]  /*1cb0*/  UTMALDG.3D [UR16], [UR30], desc[UR26] ;  /* 0x00001a101e0075b4 */ /* 0x0003e20008011000 */
[----:B------:R-:W-:Y:S01]  /*1cc0*/  UIADD3 UR24, UPT, UPT, UR24, 0x1, URZ ;  /* 0x0000000118187890 */ /* 0x000fe2000fffe0ff */
[----:B------:R-:W-:-:S03]  /*1cd0*/  UMOV UR25, UR6 ;  /* 0x0000000600197c82 */ /* 0x000fc60008000000 */
[----:B------:R-:W-:Y:S01]  /*1ce0*/  UISETP.NE.AND UP0, UPT, UR24, UR21, UPT ;  /* 0x000000151800728c */ /* 0x000fe2000bf05270 */
[----:B------:R1:W-:Y:S08]  /*1cf0*/  UTMALDG.3D [UR8], [UR28], desc[UR26] ;  /* 0x00001a081c0075b4 */ /* 0x0003f00008011000 */
[----:B------:R-:W-:Y:S05]  /*1d00*/  BRA.U UP0, `(.L_x_31) ;  /* 0xfffffffd005c7547 */ /* 0x000fea000b83ffff */
.L_x_26:
[C---:B-1----:R-:W-:Y:S01]  /*1d10*/  LEA R2, R16.reuse, UR4, 0x3 ;  /* 0x0000000410027c11 */ /* 0x042fe2000f8e18ff */
[----:B------:R-:W-:Y:S01]  /*1d20*/  NOP ;  /* 0x0000000000007918 */ /* 0x000fe20000000000 */
[----:B--2---:R-:W-:Y:S02]  /*1d30*/  SHF.L.U32 R3, R13, 0x1f, RZ ;  /* 0x0000001f0d037819 */ /* 0x004fe400000006ff */
[----:B------:R-:W-:Y:S02]  /*1d40*/  LEA R4, R16, UR4, 0x4 ;  /* 0x0000000410047c11 */ /* 0x000fe4000f8e20ff */
[----:B------:R-:W1:Y:S02]  /*1d50*/  SYNCS.PHASECHK.TRANS64.TRYWAIT P0, [R2+URZ+0xc0], R3 ;  /* 0x0000c003020075a7 */ /* 0x000e6400080011ff */
[----:B-1----:R-:W-:Y:S05]  /*1d60*/  @!P0 BRA `(.L_x_32) ;  /* 0x0000005800b48947 */ /* 0x002fea0003800000 */
.L_x_122:
[----:B------:R-:W2:Y:S01]  /*1d70*/  LDS.128 R4, [R4+0x150] ;  /* 0x0001500004047984 */ /* 0x000ea20000000c00 */
[----:B---3--:R-:W-:Y:S01]  /*1d80*/  ISETP.GE.AND P0, PT, R40, 0x1, PT ;  /* 0x000000012800780c */ /* 0x008fe20003f06270 */
[----:B-1----:R-:W-:Y:S01]  /*1d90*/  VIADD R2, R2, 0xd0 ;  /* 0x000000d002027836 */ /* 0x002fe20000000000 */
[----:B------:R-:W-:Y:S01]  /*1da0*/  @!PT LDS RZ, [RZ] ;  /* 0x00000000fffff984 */ /* 0x000fe20000000800 */
[----:B------:R-:W-:Y:S01]  /*1db0*/  @!PT LDS RZ, [RZ] ;  /* 0x00000000fffff984 */ /* 0x000fe20000000800 */
[----:B------:R-:W-:Y:S01]  /*1dc0*/  @!PT LDS RZ, [RZ] ;  /* 0x00000000fffff984 */ /* 0x000fe20000000800 */
[----:B------:R-:W-:Y:S01]  /*1dd0*/  @!PT LDS RZ, [RZ] ;  /* 0x00000000fffff984 */ /* 0x000fe20000000800 */
[----:B------:R1:W-:Y:S06]  /*1de0*/  MEMBAR.ALL.CTA ;  /* 0x0000000000007992 */ /* 0x0003ec0000008000 */
[----:B-1----:R-:W1:Y:S01]  /*1df0*/  FENCE.VIEW.ASYNC.S ;  /* 0x00000000000073c6 */ /* 0x002e620000000000 */
[----:B------:R-:W-:-:S04]  /*1e00*/  PRMT R2, RZ, 0x654, R2 ;  /* 0x00000654ff027816 */ /* 0x000fc80000000002 */
[----:B-1----:R1:W-:Y:S01]  /*1e10*/  SYNCS.ARRIVE.TRANS64.RED.A1T0 RZ, [R2+URZ], RZ ;  /* 0x000000ff02ff79a7 */ /* 0x0023e200081004ff */
[----:B--2---:R-:W-:-:S13]  /*1e20*/  LOP3.LUT P2, RZ, R6, 0x1, RZ, 0xc0, !PT ;  /* 0x0000000106ff7812 */ /* 0x004fda000784c0ff */
[----:B------:R-:W-:Y:S01]  /*1e30*/  @P2 SHF.R.U32.HI R3, RZ, 0x10, R5 ;  /* 0x00000010ff032819 */ /* 0x000fe20000011605 */
[----:B------:R-:W-:Y:S01]  /*1e40*/  VOTEU.ANY UP0, P2 ;  /* 0x0000000000ff7886 */ /* 0x000fe20001000100 */
[----:B------:R-:W-:Y:S02]  /*1e50*/  @P2 MOV R10, R4 ;  /* 0x00000004000a2202 */ /* 0x000fe40000000f00 */
[----:B------:R-:W-:Y:S02]  /*1e60*/  @P2 R2UR.BROADCAST UR8, R3 ;  /* 0x00000000030822ca */ /* 0x000fe400008e0000 */
[----:B------:R-:W-:-:S11]  /*1e70*/  @P2 LOP3.LUT R9, R5, 0xffff, RZ, 0xc0, !PT ;  /* 0x0000ffff05092812 */ /* 0x000fd600078ec0ff */
[----:B------:R-:W-:Y:S01]  /*1e80*/  @UP0 UMOV UR36, UR8 ;  /* 0x0000000800240c82 */ /* 0x000fe20008000000 */
[----:B-1----:R-:W-:Y:S05]  /*1e90*/  @!P0 BRA `(.L_x_33) ;  /* 0x0000000000b88947 */ /* 0x002fea0003800000 */
[----:B------:R-:W4:Y:S01]  /*1ea0*/  LDC.64 R4, c[0x0][0xb18] ;  /* 0x0002c600ff047b82 */ /* 0x000f220000000a00 */
[----:B------:R-:W-:-:S07]  /*1eb0*/  ISETP.NE.AND P3, PT, R40, 0x1, PT ;  /* 0x000000012800780c */ /* 0x000fce0003f65270 */
[----:B------:R-:W1:Y:S08]  /*1ec0*/  LDC.64 R6, c[0x0][0xb10] ;  /* 0x0002c400ff067b82 */ /* 0x000e700000000a00 */
[----:B------:R-:W2:Y:S08]  /*1ed0*/  LDC R14, c[0x0][0xb20] ;  /* 0x0002c800ff0e7b82 */ /* 0x000eb00000000800 */
[----:B------:R-:W3:Y:S01]  /*1ee0*/  LDC R15, c[0x0][0xb0c] ;  /* 0x0002c300ff0f7b82 */ /* 0x000ee20000000800 */
[----:B----4-:R-:W-:Y:S01]  /*1ef0*/  IMAD.HI.U32 R19, R0, R5, RZ ;  /* 0x0000000500137227 */ /* 0x010fe200078e00ff */
[----:B------:R-:W-:-:S03]  /*1f00*/  ISETP.NE.AND P0, PT, R4, 0x1, PT ;  /* 0x000000010400780c */ /* 0x000fc60003f05270 */
[----:B------:R-:W-:-:S03]  /*1f10*/  IMAD.HI.U32 R5, R9, R5, RZ ;  /* 0x0000000509057227 */ /* 0x000fc600078e00ff */
[----:B------:R-:W4:Y:S01]  /*1f20*/  LDC.64 R2, c[0x0][0xb28] ;  /* 0x0002ca00ff027b82 */ /* 0x000f220000000a00 */
[----:B-1----:R-:W-:-:S04]  /*1f30*/  IMAD.HI.U32 R20, R8, R6, RZ ;  /* 0x0000000608147227 */ /* 0x002fc800078e00ff */
[----:B------:R-:W-:Y:S01]  /*1f40*/  IMAD.HI.U32 R21, R10, R6, RZ ;  /* 0x000000060a157227 */ /* 0x000fe200078e00ff */
[----:B------:R-:W-:Y:S02]  /*1f50*/  SHF.R.U32.HI R20, RZ, R7, R20 ;  /* 0x00000007ff147219 */ /* 0x000fe40000011614 */
[-C--:B--2---:R-:W-:Y:S02]  /*1f60*/  SHF.R.U32.HI R19, RZ, R14.reuse, R19 ;  /* 0x0000000eff137219 */ /* 0x084fe40000011613 */
[----:B------:R-:W-:Y:S02]  /*1f70*/  SHF.R.U32.HI R5, RZ, R14, R5 ;  /* 0x0000000eff057219 */ /* 0x000fe40000011605 */
[----:B------:R-:W-:Y:S02]  /*1f80*/  SEL R19, R0, R19, !P0 ;  /* 0x0000001300137207 */ /* 0x000fe40004000000 */
[----:B------:R-:W-:Y:S02]  /*1f90*/  SHF.R.U32.HI R21, RZ, R7, R21 ;  /* 0x00000007ff157219 */ /* 0x000fe40000011615 */
[----:B---3--:R-:W-:-:S02]  /*1fa0*/  ISETP.NE.AND P1, PT, R15, 0x1, PT ;  /* 0x000000010f00780c */ /* 0x008fc40003f25270 */
[----:B------:R-:W-:Y:S02]  /*1fb0*/  SEL R5, R9, R5, !P0 ;  /* 0x0000000509057207 */ /* 0x000fe40004000000 */
[----:B------:R-:W-:Y:S02]  /*1fc0*/  SEL R20, R8, R20, !P1 ;  /* 0x0000001408147207 */ /* 0x000fe40004800000 */
[----:B------:R-:W-:Y:S01]  /*1fd0*/  SEL R21, R10, R21, !P1 ;  /* 0x000000150a157207 */ /* 0x000fe20004800000 */
[----:B----4-:R-:W-:-:S04]  /*1fe0*/  IMAD.HI.U32 R18, R19, R2, RZ ;  /* 0x0000000213127227 */ /* 0x010fc800078e00ff */
        /* <DEDUP_REMOVED lines=10> */
[----:B------:R-:W-:-:S04]  /*2090*/  @!P0 IMAD.HI.U32 R7, R21, R2, RZ ;  /* 0x0000000215078227 */ /* 0x000fc800078e00ff */
[----:B------:R-:W-:Y:S01]  /*20a0*/  IMAD.MOV R2, RZ, RZ, -R6 ;  /* 0x000000ffff027224 */ /* 0x000fe200078e0a06 */
[----:B------:R-:W-:Y:S02]  /*20b0*/  @!P0 SHF.R.U32.HI R3, RZ, R3, R7 ;  /* 0x00000003ff038219 */ /* 0x000fe40000011607 */
[----:B------:R-:W-:Y:S01]  /*20c0*/  IADD3 R7, PT, PT, -R5, RZ, RZ ;  /* 0x000000ff05077210 */ /* 0x000fe20007ffe1ff */
[----:B------:R-:W-:Y:S01]  /*20d0*/  IMAD R2, R40, R2, R5 ;  /* 0x0000000228027224 */ /* 0x000fe200078e0205 */
        /* <DEDUP_REMOVED lines=10> */
.L_x_33:
[----:B------:R-:W1:Y:S02]  /*2180*/  LDCU UR8, c[0x0][0xb30] ;  /* 0x00016600ff0877ac */ /* 0x000e640008000800 */
[----:B-1----:R-:W-:-:S09]  /*2190*/  UISETP.NE.AND UP0, UPT, UR8, 0x1, UPT ;  /* 0x000000010800788c */ /* 0x002fd2000bf05270 */
[----:B------:R-:W-:Y:S05]  /*21a0*/  BRA.U UP0, `(.L_x_34) ;  /* 0x0000000100407547 */ /* 0x000fea000b800000 */
[----:B------:R-:W1:Y:S08]  /*21b0*/  LDC.64 R4, c[0x0][0xb10] ;  /* 0x0002c400ff047b82 */ /* 0x000e700000000a00 */
[----:B------:R-:W2:Y:S08]  /*21c0*/  LDC.64 R2, c[0x0][0xb18] ;  /* 0x0002c600ff027b82 */ /* 0x000eb00000000a00 */
[----:B------:R-:W3:Y:S08]  /*21d0*/  LDC R6, c[0x0][0xb20] ;  /* 0x0002c800ff067b82 */ /* 0x000ef00000000800 */
[----:B------:R-:W4:Y:S01]  /*21e0*/  LDC R7, c[0x0][0xb0c] ;  /* 0x0002c300ff077b82 */ /* 0x000f220000000800 */
[----:B-1----:R-:W-:-:S05]  /*21f0*/  IMAD.HI.U32 R4, R10, R4, RZ ;  /* 0x000000040a047227 */ /* 0x002fca00078e00ff */
[----:B------:R-:W-:Y:S01]  /*2200*/  SHF.R.U32.HI R4, RZ, R5, R4 ;  /* 0x00000005ff047219 */ /* 0x000fe20000011604 */
[----:B--2---:R-:W-:Y:S01]  /*2210*/  IMAD.HI.U32 R3, R9, R3, RZ ;  /* 0x0000000309037227 */ /* 0x004fe200078e00ff */
[----:B------:R-:W-:-:S04]  /*2220*/  ISETP.NE.AND P0, PT, R2, 0x1, PT ;  /* 0x000000010200780c */ /* 0x000fc80003f05270 */
[----:B---3--:R-:W-:-:S04]  /*2230*/  SHF.R.U32.HI R3, RZ, R6, R3 ;  /* 0x00000006ff037219 */ /* 0x008fc80000011603 */
[----:B------:R-:W-:Y:S02]  /*2240*/  SEL R3, R9, R3, !P0 ;  /* 0x0000000309037207 */ /* 0x000fe40004000000 */
[----:B----4-:R-:W-:-:S04]  /*2250*/  ISETP.NE.AND P1, PT, R7, 0x1, PT ;  /* 0x000000010700780c */ /* 0x010fc80003f25270 */
[----:B------:R-:W-:-:S05]  /*2260*/  SEL R4, R10, R4, !P1 ;  /* 0x000000040a047207 */ /* 0x000fca0004800000 */
[----:B------:R-:W-:Y:S02]  /*2270*/  IMAD.IADD R5, R3, 0x1, -R4 ;  /* 0x0000000103057824 */ /* 0x000fe400078e0a04 */
[----:B------:R-:W-:Y:S02]  /*2280*/  IMAD.IADD R3, R4, 0x1, -R3 ;  /* 0x0000000104037824 */ /* 0x000fe400078e0a03 */
[----:B------:R-:W-:Y:S02]  /*2290*/  IMAD R10, R5, R7, R10 ;  /* 0x00000007050a7224 */ /* 0x000fe400078e020a */
[----:B------:R-:W-:-:S07]  /*22a0*/  IMAD R9, R3, R2, R9 ;  /* 0x0000000203097224 */ /* 0x000fce00078e0209 */
.L_x_34:
[----:B------:R-:W-:Y:S01]  /*22b0*/  VIADD R16, R16, 0x1 ;  /* 0x0000000110107836 */ /* 0x000fe20000000000 */
[----:B------:R-:W-:Y:S01]  /*22c0*/  PLOP3.LUT P1, PT, PT, PT, PT, 0x80, 0x8 ;  /* 0x000000000008781c */ /* 0x000fe20003f2f070 */
[----:B------:R-:W-:Y:S02]  /*22d0*/  IMAD.IADD R15, R10, 0x1, R87 ;  /* 0x000000010a0f7824 */ /* 0x000fe400078e0257 */
[----:B------:R-:W-:Y:S01]  /*22e0*/  IMAD.IADD R14, R9, 0x1, R86 ;  /* 0x00000001090e7824 */ /* 0x000fe200078e0256 */
[----:B------:R-:W-:-:S04]  /*22f0*/  ISETP.NE.AND P0, PT, R16, 0x2, PT ;  /* 0x000000021000780c */ /* 0x000fc80003f05270 */
[----:B------:R-:W-:Y:S02]  /*2300*/  SEL R2, RZ, 0x1, P0 ;  /* 0x00000001ff027807 */ /* 0x000fe40000000000 */
[----:B------:R-:W-:Y:S02]  /*2310*/  SEL R16, R16, RZ, P0 ;  /* 0x000000ff10107207 */ /* 0x000fe40000000000 */
[----:B------:R-:W-:Y:S01]  /*2320*/  LOP3.LUT R13, R13, R2, RZ, 0x3c, !PT ;  /* 0x000000020d0d7212 */ /* 0x000fe200078e3cff */
[----:B------:R-:W-:Y:S06]  /*2330*/  @P2 BRA `(.L_x_35) ;  /* 0xfffffff000982947 */ /* 0x000fec000383ffff */
[----:B------:R-:W-:Y:S01]  /*2340*/  UIADD3 UR4, UPT, UPT, UR4, 0x40, URZ ;  /* 0x0000004004047890 */ /* 0x000fe2000fffe0ff */
[----:B------:R-:W-:-:S03]  /*2350*/  SHF.L.U32 R2, R17, 0x1f, RZ ;  /* 0x0000001f11027819 */ /* 0x000fc600000006ff */
[----:B------:R-:W-:-:S09]  /*2360*/  ULEA UR5, UR6, UR4, 0x3 ;  /* 0x0000000406057291 */ /* 0x000fd2000f8e18ff */
[----:B------:R-:W1:Y:S02]  /*2370*/  SYNCS.PHASECHK.TRANS64.TRYWAIT P0, [UR5], R2 ;  /* 0x00000002ff0075a7 */ /* 0x000e640008001105 */
[----:B-1----:R-:W-:Y:S05]  /*2380*/  @!P0 BRA `(.L_x_36) ;  /* 0x0000005400408947 */ /* 0x002fea0003800000 */
.L_x_124:
[----:B------:R-:W-:-:S04]  /*2390*/  UIADD3 UR6, UPT, UPT, UR6, 0x1, URZ ;  /* 0x0000000106067890 */ /* 0x000fc8000fffe0ff */
[----:B------:R-:W-:-:S04]  /*23a0*/  UISETP.NE.AND UP0, UPT, UR6, 0x8, UPT ;  /* 0x000000080600788c */ /* 0x000fc8000bf05270 */
[----:B------:R-:W-:Y:S02]  /*23b0*/  USEL UR7, URZ, 0x1, UP0 ;  /* 0x00000001ff077887 */ /* 0x000fe40008000000 */
[----:B------:R-:W-:-:S04]  /*23c0*/  USEL UR6, UR6, URZ, UP0 ;  /* 0x000000ff06067287 */ /* 0x000fc80008000000 */
[----:B------:R-:W-:Y:S01]  /*23d0*/  ULEA UR5, UR6, UR4, 0x3 ;  /* 0x0000000406057291 */ /* 0x000fe2000f8e18ff */
[----:B-1----:R-:W-:-:S04]  /*23e0*/  LOP3.LUT R2, R17, UR7, RZ, 0x3c, !PT ;  /* 0x0000000711027c12 */ /* 0x002fc8000f8e3cff */
[----:B------:R-:W-:-:S04]  /*23f0*/  SHF.L.U32 R3, R2, 0x1f, RZ ;  /* 0x0000001f02037819 */ /* 0x000fc800000006ff */
[----:B------:R-:W1:Y:S02]  /*2400*/  SYNCS.PHASECHK.TRANS64.TRYWAIT P0, [UR5], R3 ;  /* 0x00000003ff0075a7 */ /* 0x000e640008001105 */
[----:B-1----:R-:W-:Y:S05]  /*2410*/  @!P0 BRA `(.L_x_37) ;  /* 0x0000005400348947 */ /* 0x002fea0003800000 */
.L_x_126:
[----:B------:R-:W-:-:S04]  /*2420*/  UIADD3 UR6, UPT, UPT, UR6, 0x1, URZ ;  /* 0x0000000106067890 */ /* 0x000fc8000fffe0ff */
[----:B------:R-:W-:-:S04]  /*2430*/  UISETP.NE.AND UP0, UPT, UR6, 0x8, UPT ;  /* 0x000000080600788c */ /* 0x000fc8000bf05270 */
[----:B------:R-:W-:Y:S02]  /*2440*/  USEL UR7, URZ, 0x1, UP0 ;  /* 0x00000001ff077887 */ /* 0x000fe40008000000 */
[----:B------:R-:W-:-:S04]  /*2450*/  USEL UR6, UR6, URZ, UP0 ;  /* 0x000000ff06067287 */ /* 0x000fc80008000000 */
[----:B------:R-:W-:Y:S01]  /*2460*/  ULEA UR5, UR6, UR4, 0x3 ;  /* 0x0000000406057291 */ /* 0x000fe2000f8e18ff */
[----:B------:R-:W-:-:S04]  /*2470*/  LOP3.LUT R2, R2, UR7, RZ, 0x3c, !PT ;  /* 0x0000000702027c12 */ /* 0x000fc8000f8e3cff */
[----:B-1----:R-:W-:-:S04]  /*2480*/  SHF.L.U32 R3, R2, 0x1f, RZ ;  /* 0x0000001f02037819 */ /* 0x002fc800000006ff */
[----:B------:R-:W1:Y:S02]  /*2490*/  SYNCS.PHASECHK.TRANS64.TRYWAIT P0, [UR5], R3 ;  /* 0x00000003ff0075a7 */ /* 0x000e640008001105 */
[----:B-1----:R-:W-:Y:S05]  /*24a0*/  @!P0 BRA `(.L_x_38) ;  /* 0x0000005400288947 */ /* 0x002fea0003800000 */
.L_x_128:
        /* <DEDUP_REMOVED lines=9> */
.L_x_130:
        /* <DEDUP_REMOVED lines=9> */
.L_x_132:
        /* <DEDUP_REMOVED lines=9> */
.L_x_134:
        /* <DEDUP_REMOVED lines=9> */
.L_x_136:
[----:B------:R-:W-:-:S04]  /*26f0*/  UIADD3 UR6, UPT, UPT, UR6, 0x1, URZ ;  /* 0x0000000106067890 */ /* 0x000fc8000fffe0ff */
[----:B------:R-:W-:-:S04]  /*2700*/  UISETP.NE.AND UP0, UPT, UR6, 0x8, UPT ;  /* 0x000000080600788c */ /* 0x000fc8000bf05270 */
[----:B------:R-:W-:Y:S02]  /*2710*/  USEL UR5, URZ, 0x1, UP0 ;  /* 0x00000001ff057887 */ /* 0x000fe40008000000 */
[----:B------:R-:W-:-:S04]  /*2720*/  USEL UR6, UR6, URZ, UP0 ;  /* 0x000000ff06067287 */ /* 0x000fc80008000000 */
[----:B------:R-:W-:Y:S01]  /*2730*/  ULEA UR6, UR6, UR4, 0x3 ;  /* 0x0000000406067291 */ /* 0x000fe2000f8e18ff */
[----:B------:R-:W-:-:S04]  /*2740*/  LOP3.LUT R2, R2, UR5, RZ, 0x3c, !PT ;  /* 0x0000000502027c12 */ /* 0x000fc8000f8e3cff */
[----:B------:R-:W-:Y:S01]  /*2750*/  SHF.L.U32 R2, R2, 0x1f, RZ ;  /* 0x0000001f02027819 */ /* 0x000fe200000006ff */
[----:B-1--4-:R-:W-:-:S07]  /*2760*/  IMAD.U32 R0, RZ, RZ, UR6 ;  /* 0x00000006ff007e24 */ /* 0x012fce000f8e00ff */
.L_x_43:
[----:B-1----:R1:W2:Y:S02]  /*2770*/  SYNCS.PHASECHK.TRANS64.TRYWAIT P0, [R0+URZ], R2 ;  /* 0x00000002000075a7 */ /* 0x0022a400080011ff */
[----:B--2---:R-:W-:Y:S05]  /*2780*/  @!P0 NANOSLEEP.SYNCS 0x989680 ;  /* 0x009896800000895d */ /* 0x004fea0003900000 */
[----:B------:R-:W2:Y:S02]  /*2790*/  @!P0 SYNCS.PHASECHK.TRANS64 P0, [R0+URZ], R2 ;  /* 0x00000002000085a7 */ /* 0x000ea400080010ff */
[----:B--2---:R-:W-:Y:S05]  /*27a0*/  @P0 EXIT ;  /* 0x000000000000094d */ /* 0x004fea0003800000 */
[----:B------:R-:W-:Y:S05]  /*27b0*/  BRA `(.L_x_43) ;  /* 0xfffffffc00ec7947 */ /* 0x000fea000383ffff */
.L_x_17:
[----:B------:R-:W-:-:S04]  /*27c0*/  UISETP.NE.AND UP1, UPT, UR37, URZ, UPT ;  /* 0x000000ff2500728c */ /* 0x000fc8000bf25270 */
[----:B------:R-:W-:-:S09]  /*27d0*/  UISETP.NE.OR UP1, UPT, UR8, 0x1, UP1 ;  /* 0x000000010800788c */ /* 0x000fd20008f25670 */
[----:B------:R-:W-:Y:S05]  /*27e0*/  BRA.U UP1, `(.L_x_44) ;  /* 0x0000000501487547 */ /* 0x000fea000b800000 */
[----:B------:R-:W-:Y:S01]  /*27f0*/  ISETP.NE.AND P2, PT, R2, RZ, PT ;  /* 0x000000ff0200720c */ /* 0x000fe20003f45270 */
[----:B------:R-:W-:Y:S01]  /*2800*/  IMAD.MOV.U32 R12, RZ, RZ, 0x1 ;  /* 0x00000001ff0c7424 */ /* 0x000fe200078e00ff */
[----:B------:R-:W-:Y:S02]  /*2810*/  CS2R R10, SRZ ;  /* 0x00000000000a7805 */ /* 0x000fe4000001ff00 */
[----:B------:R-:W-:Y:S01]  /*2820*/  CS2R R8, SRZ ;  /* 0x0000000000087805 */ /* 0x000fe2000001ff00 */
[----:B------:R-:W-:Y:S01]  /*2830*/  UMOV UR4, 0x400 ;  /* 0x0000040000047882 */ /* 0x000fe20000000000 */
[----:B------:R-:W-:Y:S01]  /*2840*/  UMOV UR6, URZ ;  /* 0x000000ff00067c82 */ /* 0x000fe20008000000 */
[----:B------:R-:W-:-:S12]  /*2850*/  ULEA UR37, UR37, UR4, 0x18 ;  /* 0x0000000425257291 */ /* 0x000fd8000f8ec0ff */
.L_x_48:
[----:B------:R-:W-:Y:S02]  /*2860*/  LEA R0, R8, UR37, 0x3 ;  /* 0x0000002508007c11 */ /* 0x000fe4000f8e18ff */
[----:B------:R-:W-:-:S03]  /*2870*/  SHF.L.U32 R4, R9, 0x1f, RZ ;  /* 0x0000001f09047819 */ /* 0x000fc600000006ff */
[----:B------:R-:W-:Y:S01]  /*2880*/  VIADD R5, R0, 0x130 ;  /* 0x0000013000057836 */ /* 0x000fe20000000000 */
[----:B------:R-:W1:Y:S02]  /*2890*/  SYNCS.PHASECHK.TRANS64.TRYWAIT P0, [R0+URZ+0x120], R4 ;  /* 0x00012004000075a7 */ /* 0x000e6400080011ff */
[----:B-1----:R-:W-:Y:S05]  /*28a0*/  @!P0 BRA `(.L_x_45) ;  /* 0x0000005000a08947 */ /* 0x002fea0003800000 */
.L_x_137:
[----:B------:R-:W-:Y:S01]  /*28b0*/  ULEA UR5, UR6, UR37, 0x3 ;  /* 0x0000002506057291 */ /* 0x000fe2000f8e18ff */
[----:B-1----:R-:W-:Y:S01]  /*28c0*/  PRMT R0, RZ, 0x654, R5 ;  /* 0x00000654ff007816 */ /* 0x002fe20000000005 */
[----:B------:R-:W-:Y:S01]  /*28d0*/  @!P2 IMAD.MOV.U32 R4, RZ, RZ, 0x10 ;  /* 0x00000010ff04a424 */ /* 0x000fe200078e00ff */
[----:B------:R-:W-:Y:S01]  /*28e0*/  SHF.L.U32 R5, R12, 0x1f, RZ ;  /* 0x0000001f0c057819 */ /* 0x000fe200000006ff */
[----:B------:R-:W-:Y:S01]  /*28f0*/  UIADD3 UR4, UPT, UPT, UR5, 0xc0, URZ ;  /* 0x000000c005047890 */ /* 0x000fe2000fffe0ff */
[----:B------:R1:W-:Y:S05]  /*2900*/  SYNCS.ARRIVE.TRANS64.RED.A1T0 RZ, [R0+URZ], RZ ;  /* 0x000000ff00ff79a7 */ /* 0x0003ea00081004ff */
[----:B------:R-:W-:Y:S01]  /*2910*/  IMAD.U32 R6, RZ, RZ, UR4 ;  /* 0x00000004ff067e24 */ /* 0x000fe2000f8e00ff */
[----:B------:R-:W2:Y:S04]  /*2920*/  SYNCS.PHASECHK.TRANS64.TRYWAIT P0, [UR5+0xd0], R5 ;  /* 0x0000d005ff0075a7 */ /* 0x000ea80008001105 */
[----:B------:R-:W-:Y:S01]  /*2930*/  PRMT R6, R2, 0x654, R6 ;  /* 0x0000065402067816 */ /* 0x000fe20000000006 */
[----:B-12---:R-:W-:Y:S06]  /*2940*/  @!P0 BRA `(.L_x_46) ;  /* 0x00000050008c8947 */ /* 0x006fec0003800000 */
.L_x_139:
[----:B------:R-:W-:Y:S01]  /*2950*/  ULEA UR4, UR6, UR37, 0x4 ;  /* 0x0000002506047291 */ /* 0x000fe2000f8e20ff */
[----:B------:R-:W-:Y:S01]  /*2960*/  SEL R3, R6, R3, !P2 ;  /* 0x0000000306037207 */ /* 0x000fe20005000000 */
[----:B------:R-:W-:Y:S01]  /*2970*/  UIADD3 UR5, UPT, UPT, UR5, 0xc0, URZ ;  /* 0x000000c005057890 */ /* 0x000fe2000fffe0ff */
[----:B-1----:R-:W-:Y:S01]  /*2980*/  LEA R0, R11, UR37, 0x3 ;  /* 0x000000250b007c11 */ /* 0x002fe2000f8e18ff */
[----:B------:R-:W-:Y:S01]  /*2990*/  UIADD3 UR4, UPT, UPT, UR4, 0x150, URZ ;  /* 0x0000015004047890 */ /* 0x000fe2000fffe0ff */
[----:B------:R1:W-:Y:S01]  /*29a0*/  @!P2 SYNCS.ARRIVE.TRANS64.RED RZ, [R3+URZ], R4 ;  /* 0x0000000403ffa9a7 */ /* 0x0003e200080004ff */
[----:B------:R-:W-:Y:S01]  /*29b0*/  UIADD3 UR6, UPT, UPT, UR6, 0x1, URZ ;  /* 0x0000000106067890 */ /* 0x000fe2000fffe0ff */
[----:B------:R-:W-:-:S03]  /*29c0*/  VIADD R8, R8, 0x1 ;  /* 0x0000000108087836 */ /* 0x000fc60000000000 */
[----:B------:R-:W-:Y:S02]  /*29d0*/  UISETP.NE.AND UP0, UPT, UR6, 0x2, UPT ;  /* 0x000000020600788c */ /* 0x000fe4000bf05270 */
[----:B------:R-:W-:Y:S01]  /*29e0*/  ISETP.NE.AND P0, PT, R8, 0x2, PT ;  /* 0x000000020800780c */ /* 0x000fe20003f05270 */
[----:B------:R-:W-:Y:S06]  /*29f0*/  UGETNEXTWORKID.BROADCAST [UR4], [UR5] ;  /* 0x00000000040073ca */ /* 0x000fec0008000100 */
[----:B------:R-:W-:Y:S02]  /*2a00*/  USEL UR4, URZ, 0x1, UP0 ;  /* 0x00000001ff047887 */ /* 0x000fe40008000000 */
[----:B------:R-:W-:-:S04]  /*2a10*/  USEL UR6, UR6, URZ, UP0 ;  /* 0x000000ff06067287 */ /* 0x000fc80008000000 */
[----:B------:R-:W-:Y:S02]  /*2a20*/  LOP3.LUT R12, R12, UR4, RZ, 0x3c, !PT ;  /* 0x000000040c0c7c12 */ /* 0x000fe4000f8e3cff */
[----:B-1----:R-:W-:-:S04]  /*2a30*/  SHF.L.U32 R4, R10, 0x1f, RZ ;  /* 0x0000001f0a047819 */ /* 0x002fc800000006ff */
[----:B------:R-:W1:Y:S02]  /*2a40*/  SYNCS.PHASECHK.TRANS64.TRYWAIT P1, [R0+URZ+0xc0], R4 ;  /* 0x0000c004000075a7 */ /* 0x000e6400080211ff */
[----:B-1----:R-:W-:Y:S05]  /*2a50*/  @!P1 BRA `(.L_x_47) ;  /* 0x0000005000609947 */ /* 0x002fea0003800000 */
.L_x_140:
[C---:B-1----:R-:W-:Y:S01]  /*2a60*/  LEA R4, R11.reuse, UR37, 0x4 ;  /* 0x000000250b047c11 */ /* 0x042fe2000f8e20ff */
[----:B------:R-:W-:Y:S01]  /*2a70*/  VIADD R0, R0, 0xd0 ;  /* 0x000000d000007836 */ /* 0x000fe20000000000 */
[----:B------:R-:W-:Y:S01]  /*2a80*/  SEL R8, R8, RZ, P0 ;  /* 0x000000ff08087207 */ /* 0x000fe20000000000 */
[----:B------:R-:W-:-:S03]  /*2a90*/  VIADD R11, R11, 0x1 ;  /* 0x000000010b0b7836 */ /* 0x000fc60000000000 */
[----:B------:R-:W1:Y:S01]  /*2aa0*/  LDS.128 R4, [R4+0x150] ;  /* 0x0001500004047984 */ /* 0x000e620000000c00 */
[----:B------:R-:W-:Y:S02]  /*2ab0*/  PRMT R0, RZ, 0x654, R0 ;  /* 0x00000654ff007816 */ /* 0x000fe40000000000 */
[C---:B------:R-:W-:Y:S01]  /*2ac0*/  ISETP.NE.AND P1, PT, R11.reuse, 0x2, PT ;  /* 0x000000020b00780c */ /* 0x040fe20003f25270 */
[----:B------:R-:W-:Y:S01]  /*2ad0*/  @!PT LDS RZ, [RZ] ;  /* 0x00000000fffff984 */ /* 0x000fe20000000800 */
[----:B------:R-:W-:Y:S01]  /*2ae0*/  @!PT LDS RZ, [RZ] ;  /* 0x00000000fffff984 */ /* 0x000fe20000000800 */
[----:B------:R-:W-:Y:S01]  /*2af0*/  @!PT LDS RZ, [RZ] ;  /* 0x00000000fffff984 */ /* 0x000fe20000000800 */
[----:B------:R-:W-:Y:S01]  /*2b00*/  @!PT LDS RZ, [RZ] ;  /* 0x00000000fffff984 */ /* 0x000fe20000000800 */
[----:B------:R2:W-:Y:S06]  /*2b10*/  MEMBAR.ALL.CTA ;  /* 0x0000000000007992 */ /* 0x0005ec0000008000 */
[----:B--2---:R-:W2:Y:S01]  /*2b20*/  FENCE.VIEW.ASYNC.S ;  /* 0x00000000000073c6 */ /* 0x004ea20000000000 */
[----:B------:R-:W-:Y:S01]  /*2b30*/  SEL R11, R11, RZ, P1 ;  /* 0x000000ff0b0b7207 */ /* 0x000fe20000800000 */
[----:B--2---:R2:W-:Y:S01]  /*2b40*/  SYNCS.ARRIVE.TRANS64.RED.A1T0 RZ, [R0+URZ], RZ ;  /* 0x000000ff00ff79a7 */ /* 0x0045e200081004ff */
[----:B-1----:R-:W-:-:S02]  /*2b50*/  LOP3.LUT P3, RZ, R6, 0x1, RZ, 0xc0, !PT ;  /* 0x0000000106ff7812 */ /* 0x002fc4000786c0ff */
[----:B------:R-:W-:-:S04]  /*2b60*/  SEL R4, RZ, 0x1, P1 ;  /* 0x00000001ff047807 */ /* 0x000fc80000800000 */
[----:B------:R-:W-:Y:S02]  /*2b70*/  LOP3.LUT R10, R10, R4, RZ, 0x3c, !PT ;  /* 0x000000040a0a7212 */ /* 0x000fe400078e3cff */
[----:B--2---:R-:W-:-:S04]  /*2b80*/  SEL R0, RZ, 0x1, P0 ;  /* 0x00000001ff007807 */ /* 0x004fc80000000000 */
[----:B------:R-:W-:Y:S01]  /*2b90*/  LOP3.LUT R9, R9, R0, RZ, 0x3c, !PT ;  /* 0x0000000009097212 */ /* 0x000fe200078e3cff */
[----:B------:R-:W-:Y:S06]  /*2ba0*/  @P3 BRA `(.L_x_48) ;  /* 0xfffffffc002c3947 */ /* 0x000fec000383ffff */
[----:B------:R-:W-:Y:S01]  /*2bb0*/  ULEA UR5, UR6, UR37, 0x3 ;  /* 0x0000002506057291 */ /* 0x000fe2000f8e18ff */
[----:B------:R-:W-:-:S08]  /*2bc0*/  SHF.L.U32 R2, R12, 0x1f, RZ ;  /* 0x0000001f0c027819 */ /* 0x000fd000000006ff */
[----:B------:R-:W1:Y:S02]  /*2bd0*/  SYNCS.PHASECHK.TRANS64 P0, [UR5+0xd0], R2 ;  /* 0x0000d002ff0075a7 */ /* 0x000e640008001005 */
[----:B-1----:R-:W-:Y:S05]  /*2be0*/  @P0 BRA `(.L_x_49) ;  /* 0x0000000000080947 */ /* 0x002fea0003800000 */
[----:B------:R-:W1:Y:S02]  /*2bf0*/  SYNCS.PHASECHK.TRANS64.TRYWAIT P0, [UR5+0xd0], R2 ;  /* 0x0000d002ff0075a7 */ /* 0x000e640008001105 */
[----:B-1----:R-:W-:Y:S05]  /*2c00*/  @!P0 BRA `(.L_x_50) ;  /* 0x0000005000088947 */ /* 0x002fea0003800000 */
.L_x_49:
[----:B------:R-:W-:-:S04]  /*2c10*/  UIADD3 UR4, UPT, UPT, UR6, 0x1, URZ ;  /* 0x0000000106047890 */ /* 0x000fc8000fffe0ff */
[----:B------:R-:W-:-:S04]  /*2c20*/  UISETP.NE.AND UP0, UPT, UR4, 0x2, UPT ;  /* 0x000000020400788c */ /* 0x000fc8000bf05270 */
[----:B------:R-:W-:Y:S02]  /*2c30*/  USEL UR7, URZ, 0x1, UP0 ;  /* 0x00000001ff077887 */ /* 0x000fe40008000000 */
[----:B------:R-:W-:-:S04]  /*2c40*/  USEL UR4, UR4, URZ, UP0 ;  /* 0x000000ff04047287 */ /* 0x000fc80008000000 */
[----:B------:R-:W-:Y:S01]  /*2c50*/  ULEA UR4, UR4, UR37, 0x3 ;  /* 0x0000002504047291 */ /* 0x000fe2000f8e18ff */
[----:B-1----:R-:W-:-:S04]  /*2c60*/  LOP3.LUT R2, R12, UR7, RZ, 0x3c, !PT ;  /* 0x000000070c027c12 */ /* 0x002fc8000f8e3cff */
[----:B------:R-:W-:-:S04]  /*2c70*/  SHF.L.U32 R0, R2, 0x1f, RZ ;  /* 0x0000001f02007819 */ /* 0x000fc800000006ff */
[----:B------:R-:W1:Y:S02]  /*2c80*/  SYNCS.PHASECHK.TRANS64 P0, [UR4+0xd0], R0 ;  /* 0x0000d000ff0075a7 */ /* 0x000e640008001004 */
[----:B-1----:R-:W-:Y:S05]  /*2c90*/  @P0 EXIT ;  /* 0x000000000000094d */ /* 0x002fea0003800000 */
[----:B------:R-:W-:Y:S02]  /*2ca0*/  SHF.L.U32 R2, R2, 0x1f, RZ ;  /* 0x0000001f02027819 */ /* 0x000fe400000006ff */
[----:B------:R-:W-:-:S07]  /*2cb0*/  MOV R0, UR4 ;  /* 0x0000000400007c02 */ /* 0x000fce0008000f00 */
.L_x_51:
[----:B-1----:R1:W2:Y:S02]  /*2cc0*/  SYNCS.PHASECHK.TRANS64.TRYWAIT P0, [R0+URZ+0xd0], R2 ;  /* 0x0000d002000075a7 */ /* 0x0022a400080011ff */
[----:B--2---:R-:W-:Y:S05]  /*2cd0*/  @!P0 NANOSLEEP.SYNCS 0x989680 ;  /* 0x009896800000895d */ /* 0x004fea0003900000 */
[----:B------:R-:W2:Y:S02]  /*2ce0*/  @!P0 SYNCS.PHASECHK.TRANS64 P0, [R0+URZ+0xd0], R2 ;  /* 0x0000d002000085a7 */ /* 0x000ea400080010ff */
[----:B--2---:R-:W-:Y:S05]  /*2cf0*/  @P0 EXIT ;  /* 0x000000000000094d */ /* 0x004fea0003800000 */
[----:B------:R-:W-:Y:S05]  /*2d00*/  BRA `(.L_x_51) ;  /* 0xfffffffc00ec7947 */ /* 0x000fea000383ffff */
.L_x_44:
[----:B------:R-:W-:-:S09]  /*2d10*/  UISETP.NE.AND UP1, UPT, UR8, URZ, UPT ;  /* 0x000000ff0800728c */ /* 0x000fd2000bf25270 */
[----:B------:R-:W-:Y:S05]  /*2d20*/  BRA.U UP1, `(.L_x_52) ;  /* 0x0000000d01b47547 */ /* 0x000fea000b800000 */
[----:B------:R-:W-:Y:S01]  /*2d30*/  UMOV UR4, 0x40 ;  /* 0x0000004000047882 */ /* 0x000fe20000000000 */
[----:B------:R-:W-:Y:S01]  /*2d40*/  NOP ;  /* 0x0000000000007918 */ /* 0x000fe20000000000 */
[----:B------:R-:W-:Y:S01]  /*2d50*/  ULEA UR4, UR37, UR4, 0x18 ;  /* 0x0000000425047291 */ /* 0x000fe2000f8ec0ff */
[----:B------:R-:W-:Y:S02]  /*2d60*/  UMOV UR5, 0x400 ;  /* 0x0000040000057882 */ /* 0x000fe40000000000 */
[----:B------:R-:W-:-:S06]  /*2d70*/  ULEA UR37, UR37, UR5, 0x18 ;  /* 0x0000000525257291 */ /* 0x000fcc000f8ec0ff */
[----:B------:R-:W1:Y:S02]  /*2d80*/  LDS.U8 R0, [UR4+0x1c] ;  /* 0x00001c04ff007984 */ /* 0x000e640008000000 */
[----:B-1----:R-:W-:-:S13]  /*2d90*/  ISETP.NE.AND P0, PT, R0, RZ, PT ;  /* 0x000000ff0000720c */ /* 0x002fda0003f05270 */
[----:B------:R-:W-:Y:S05]  /*2da0*/  @P0 BRA `(.L_x_53) ;  /* 0x0000000000580947 */ /* 0x000fea0003800000 */
[----:B------:R-:W-:-:S13]  /*2db0*/  ELECT P0, URZ, PT ;  /* 0x0000000000ff782f */ /* 0x000fda0003800000 */
[----:B------:R-:W-:Y:S05]  /*2dc0*/  @!P0 BRA `(.L_x_54) ;  /* 0x0000000000608947 */ /* 0x000fea0003800000 */
[----:B------:R-:W-:Y:S01]  /*2dd0*/  UMOV UR5, 0x10 ;  /* 0x0000001000057882 */ /* 0x000fe20000000000 */
[----:B------:R-:W-:Y:S01]  /*2de0*/  HFMA2 R0, -RZ, RZ, 0, 5.9604644775390625e-08 ;  /* 0x00000001ff007431 */ /* 0x000fe200000001ff */
[----:B------:R-:W-:-:S03]  /*2df0*/  MOV R2, 0xffff ;  /* 0x0000ffff00027802 */ /* 0x000fc60000000f00 */
[----:B------:R-:W-:Y:S04]  /*2e00*/  DEPBAR.LE SB1, 0x36 ;  /* 0x00009d800000791a */ /* 0x000fe80000000000 */
[----:B------:R-:W1:Y:S02]  /*2e10*/  UTCATOMSWS.FIND_AND_SET.ALIGN UP0, UR5, UR5 ;  /* 0x00000005000575e3 */ /* 0x000e640008000800 */
[----:B-1----:R-:W-:Y:S01]  /*2e20*/  MOV R3, UR5 ;  /* 0x0000000500037c02 */ /* 0x002fe20008000f00 */
[----:B------:R-:W-:Y:S06]  /*2e30*/  BRA.U UP0, `(.L_x_55) ;  /* 0x0000000100187547 */ /* 0x000fec000b800000 */
.L_x_56:
[----:B------:R-:W-:Y:S05]  /*2e40*/  NANOSLEEP 0x64 ;  /* 0x000000640000795d */ /* 0x000fea0003800000 */
[----:B------:R-:W-:-:S05]  /*2e50*/  UMOV UR5, 0x10 ;  /* 0x0000001000057882 */ /* 0x000fca0000000000 */
[----:B------:R-:W-:Y:S04]  /*2e60*/  DEPBAR.LE SB1, 0x36 ;  /* 0x00009d800000791a */ /* 0x000fe80000000000 */
[----:B------:R-:W1:Y:S02]  /*2e70*/  UTCATOMSWS.FIND_AND_SET.ALIGN UP0, UR5, UR5 ;  /* 0x00000005000575e3 */ /* 0x000e640008000800 */
[----:B-1----:R-:W-:Y:S01]  /*2e80*/  MOV R3, UR5 ;  /* 0x0000000500037c02 */ /* 0x002fe20008000f00 */
[----:B------:R-:W-:Y:S05]  /*2e90*/  BRA.U !UP0, `(.L_x_56) ;  /* 0xfffffffd08e87547 */ /* 0x000fea000b83ffff */
.L_x_55:
[-C--:B------:R-:W-:Y:S02]  /*2ea0*/  SHF.L.U32 R2, R2, R3.reuse, RZ ;  /* 0x0000000302027219 */ /* 0x080fe400000006ff */
[----:B------:R-:W-:Y:S01]  /*2eb0*/  SHF.L.U32 R0, R0, R3, RZ ;  /* 0x0000000300007219 */ /* 0x000fe200000006ff */
[----:B------:R-:W-:Y:S02]  /*2ec0*/  IMAD.SHL.U32 R3, R3, 0x20, RZ ;  /* 0x0000002003037824 */ /* 0x000fe400078e00ff */
[----:B------:R1:W-:Y:S04]  /*2ed0*/  ATOMS.OR RZ, [UR4+0x14], R2 ;  /* 0x00001402ffff798c */ /* 0x0003e8000b000004 */
[----:B------:R1:W-:Y:S04]  /*2ee0*/  ATOMS.OR RZ, [UR4+0x18], R0 ;  /* 0x00001800ffff798c */ /* 0x0003e8000b000004 */
[----:B------:R1:W-:Y:S01]  /*2ef0*/  STS [UR37+0x170], R3 ;  /* 0x00017003ff007988 */ /* 0x0003e20008000825 */
[----:B------:R-:W-:Y:S05]  /*2f00*/  BRA `(.L_x_54) ;  /* 0x0000000000107947 */ /* 0x000fea0003800000 */
.L_x_53:
[----:B------:R-:W-:Y:S02]  /*2f10*/  MOV R0, 0xffffffff ;  /* 0xffffffff00007802 */ /* 0x000fe40000000f00 */
[----:B------:R-:W-:-:S03]  /*2f20*/  MOV R2, 0x2f50 ;  /* 0x00002f5000027802 */ /* 0x000fc60000000f00 */
[----:B------:R1:W-:Y:S04]  /*2f30*/  STS [UR37+0x170], R0 ;  /* 0x00017000ff007988 */ /* 0x0003e80008000825 */
[----:B-1-3-5:R-:W-:Y:S05]  /*2f40*/  CALL.REL.NOINC `($__internal_1_$__cuda_sm10x_tcgen05_guardrail_trap_phase_invalid_during_alloc) ;  /* 0x0000005000dc7944 */ /* 0x02afea0003c00000 */
.L_x_54:
[----:B------:R-:W-:Y:S05]  /*2f50*/  WARPSYNC.ALL ;  /* 0x0000000000007948 */ /* 0x000fea0003800000 */
[----:B------:R-:W2:Y:S01]  /*2f60*/  S2UR UR5, SR_CgaCtaId ;  /* 0x00000000000579c3 */ /* 0x000ea20000008800 */
[----:B------:R-:W-:Y:S01]  /*2f70*/  UMOV UR4, 0x400 ;  /* 0x0000040000047882 */ /* 0x000fe20000000000 */
[----:B------:R-:W-:-:S06]  /*2f80*/  NOP ;  /* 0x0000000000007918 */ /* 0x000fcc0000000000 */
[----:B------:R-:W-:Y:S06]  /*2f90*/  BAR.ARV 0x6, 0xa0 ;  /* 0x0182800000007b1d */ /* 0x000fec0000002000 */
[----:B------:R-:W4:Y:S01]  /*2fa0*/  LDCU UR7, c[0x0][0x38c] ;  /* 0x00007180ff0777ac */ /* 0x000f220008000800 */
[----:B------:R-:W-:Y:S01]  /*2fb0*/  IMAD.MOV.U32 R11, RZ, RZ, 0x1 ;  /* 0x00000001ff0b7424 */ /* 0x000fe200078e00ff */
[----:B------:R-:W-:Y:S01]  /*2fc0*/  CS2R R8, SRZ ;  /* 0x0000000000087805 */ /* 0x000fe2000001ff00 */
[----:B------:R-:W-:Y:S01]  /*2fd0*/  IMAD.MOV.U32 R10, RZ, RZ, RZ ;  /* 0x000000ffff0a7224 */ /* 0x000fe200078e00ff */
[----:B------:R-:W3:Y:S01]  /*2fe0*/  LDCU UR6, c[0x0][0x38c] ;  /* 0x00007180ff0677ac */ /* 0x000ee20008000800 */
[----:B------:R-:W-:Y:S01]  /*2ff0*/  UMOV UR15, URZ ;  /* 0x000000ff000f7c82 */ /* 0x000fe20008000000 */
[----:B------:R-:W-:Y:S01]  /*3000*/  UMOV UR14, URZ ;  /* 0x000000ff000e7c82 */ /* 0x000fe20008000000 */
[----:B--2---:R-:W-:Y:S01]  /*3010*/  ULEA UR5, UR5, UR4, 0x18 ;  /* 0x0000000405057291 */ /* 0x004fe2000f8ec0ff */
[----:B------:R-:W-:Y:S01]  /*3020*/  UMOV UR24, 0x0 ;  /* 0x0000000000187882 */ /* 0x000fe20000000000 */
[----:B------:R-:W-:-:S02]  /*3030*/  UMOV UR25, 0x8100010 ;  /* 0x0810001000197882 */ /* 0x000fc40000000000 */
[----:B------:R-:W-:Y:S02]  /*3040*/  UIADD3 UR10, UPT, UPT, UR5, 0x6400, URZ ;  /* 0x00006400050a7890 */ /* 0x000fe4000fffe0ff */
[----:B------:R-:W-:Y:S02]  /*3050*/  UIADD3 UR11, UPT, UPT, UR5, 0x26400, URZ ;  /* 0x00026400050b7890 */ /* 0x000fe4000fffe0ff */
[----:B----4-:R-:W-:Y:S01]  /*3060*/  UIADD3 UR7, UPT, UPT, UR7, 0x3f, URZ ;  /* 0x0000003f07077890 */ /* 0x010fe2000fffe0ff */
[----:B-1----:R-:W1:Y:S01]  /*3070*/  LDS R0, [UR5+0x170] ;  /* 0x00017005ff007984 */ /* 0x002e620008000800 */
[----:B------:R-:W-:Y:S02]  /*3080*/  USHF.R.U32.HI UR10, URZ, 0x4, UR10 ;  /* 0x00000004ff0a7899 */ /* 0x000fe4000801160a */
[----:B------:R-:W-:Y:S02]  /*3090*/  USHF.R.S32.HI UR4, URZ, 0x1f, UR7 ;  /* 0x0000001fff047899 */ /* 0x000fe40008011407 */
[----:B------:R-:W-:-:S02]  /*30a0*/  USHF.R.U32.HI UR11, URZ, 0x4, UR11 ;  /* 0x00000004ff0b7899 */ /* 0x000fc4000801160b */
[----:B------:R-:W-:Y:S02]  /*30b0*/  ULEA.HI UR4, UR4, UR7, URZ, 0x6 ;  /* 0x0000000704047291 */ /* 0x000fe4000f8f30ff */
[----:B------:R-:W-:Y:S02]  /*30c0*/  ULOP3.LUT UR10, UR10, 0x3fff, URZ, 0xc0, !UPT ;  /* 0x00003fff0a0a7892 */ /* 0x000fe4000f8ec0ff */
[----:B------:R-:W-:Y:S02]  /*30d0*/  USHF.R.S32.HI UR4, URZ, 0x6, UR4 ;  /* 0x00000006ff047899 */ /* 0x000fe40008011404 */
[----:B------:R-:W-:Y:S02]  /*30e0*/  ULOP3.LUT UR11, UR11, 0x3fff, URZ, 0xc0, !UPT ;  /* 0x00003fff0b0b7892 */ /* 0x000fe4000f8ec0ff */
[----:B------:R-:W-:Y:S01]  /*30f0*/  UISETP.LT.AND UP0, UPT, UR4, 0x1, UPT ;  /* 0x000000010400788c */ /* 0x000fe2000bf01270 */
[----:B------:R-:W-:Y:S01]  /*3100*/  UMOV UR22, 0x0 ;  /* 0x0000000000167882 */ /* 0x000fe20000000000 */
[----:B------:R-:W-:-:S02]  /*3110*/  UMOV UR23, 0x8100010 ;  /* 0x0810001000177882 */ /* 0x000fc40000000000 */
[----:B------:R-:W-:Y:S02]  /*3120*/  USEL UR9, UR4, 0x1, !UP0 ;  /* 0x0000000104097887 */ /* 0x000fe4000c000000 */
[----:B------:R-:W-:Y:S02]  /*3130*/  ULOP3.LUT UR10, UR10, 0x10000, URZ, 0xfc, !UPT ;  /* 0x000100000a0a7892 */ /* 0x000fe4000f8efcff */
[----:B------:R-:W-:Y:S02]  /*3140*/  ULOP3.LUT UR11, UR11, 0x10000, URZ, 0xfc, !UPT ;  /* 0x000100000b0b7892 */ /* 0x000fe4000f8efcff */
[----:B------:R-:W-:Y:S02]  /*3150*/  UIADD3 UR9, UPT, UPT, -UR9, URZ, URZ ;  /* 0x000000ff09097290 */ /* 0x000fe4000fffe1ff */
[----:B---3--:R-:W-:Y:S01]  /*3160*/  UISETP.GE.AND UP3, UPT, UR6, 0x1, UPT ;  /* 0x000000010600788c */ /* 0x008fe2000bf66270 */
[----:B------:R-:W-:Y:S01]  /*3170*/  UMOV UR20, 0x0 ;  /* 0x0000000000147882 */ /* 0x000fe20000000000 */
[----:B------:R-:W-:Y:S01]  /*3180*/  UMOV UR21, 0x8100010 ;  /* 0x0810001000157882 */ /* 0x000fe20000000000 */
[----:B------:R-:W-:Y:S01]  /*3190*/  UMOV UR18, 0x0 ;  /* 0x0000000000127882 */ /* 0x000fe20000000000 */
[----:B------:R-:W-:Y:S01]  /*31a0*/  UMOV UR19, 0x8100010 ;  /* 0x0810001000137882 */ /* 0x000fe20000000000 */
[----:B-1----:R-:W-:-:S15]  /*31b0*/  R2UR UR16, R0 ;  /* 0x00000000001072ca */ /* 0x002fde00000e0000 */
.L_x_63:
[----:B------:R-:W-:Y:S02]  /*31c0*/  LEA R0, R10, UR5, 0x3 ;  /* 0x000000050a007c11 */ /* 0x000fe4000f8e18ff */
[----:B------:R-:W-:Y:S02]  /*31d0*/  SHF.L.U32 R2, R9, 0x1f, RZ ;  /* 0x0000001f09027819 */ /* 0x000fe400000006ff */
[----:B------:R-:W-:Y:S01]  /*31e0*/  PLOP3.LUT P0, PT, PT, PT, UP3, 0x80, 0x8 ;  /* 0x000000000008781c */ /* 0x000fe20003f0f038 */
[----:B------:R-:W-:Y:S01]  /*31f0*/  VIADD R3, R0, 0xd0 ;  /* 0x000000d000037836 */ /* 0x000fe20000000000 */
[----:B-1----:R-:W1:Y:S02]  /*3200*/  SYNCS.PHASECHK.TRANS64.TRYWAIT P1, [R0+URZ+0xc0], R2 ;  /* 0x0000c002000075a7 */ /* 0x002e6400080211ff */
[----:B-1-3--:R-:W-:Y:S09]  /*3210*/  @!P1 BRA `(.L_x_57) ;  /* 0x00000048009c9947 */ /* 0x00aff20003800000 */
.L_x_142:
[----:B------:R-:W-:Y:S01]  /*3220*/  LEA R4, R10, UR5, 0x4 ;  /* 0x000000050a047c11 */ /* 0x000fe2000f8e20ff */
[----:B------:R-:W-:Y:S01]  /*3230*/  @UP3 ULEA UR6, UR14, UR5, 0x3 ;  /* 0x000000050e063291 */ /* 0x000fe2000f8e18ff */
[----:B------:R-:W-:Y:S01]  /*3240*/  PLOP3.LUT P2, PT, PT, PT, PT, 0x80, 0x8 ;  /* 0x000000000008781c */ /* 0x000fe20003f4f070 */
[----:B------:R-:W-:Y:S01]  /*3250*/  ULEA UR7, UR15, UR5, 0x3 ;  /* 0x000000050f077291 */ /* 0x000fe2000f8e18ff */
[----:B------:R-:W-:Y:S01]  /*3260*/  PRMT R3, RZ, 0x654, R3 ;  /* 0x00000654ff037816 */ /* 0x000fe20000000003 */
[----:B------:R-:W-:Y:S01]  /*3270*/  ULEA UR8, UR15, UR16, 0x6 ;  /* 0x000000100f087291 */ /* 0x000fe2000f8e30ff */
[----:B------:R-:W2:Y:S01]  /*3280*/  LDS.128 R4, [R4+0x150] ;  /* 0x0001500004047984 */ /* 0x000ea20000000c00 */
[----:B-1----:R-:W-:Y:S02]  /*3290*/  @P0 SHF.L.U32 R2, R8, 0x1f, RZ ;  /* 0x0000001f08020819 */ /* 0x002fe400000006ff */
[----:B------:R-:W-:Y:S01]  /*32a0*/  SHF.L.U32 R0, R11, 0x1f, RZ ;  /* 0x0000001f0b007819 */ /* 0x000fe200000006ff */
[----:B------:R-:W-:Y:S01]  /*32b0*/  @!PT LDS RZ, [RZ] ;  /* 0x00000000fffff984 */ /* 0x000fe20000000800 */
[----:B------:R-:W-:Y:S01]  /*32c0*/  @!PT LDS RZ, [RZ] ;  /* 0x00000000fffff984 */ /* 0x000fe20000000800 */
[----:B------:R-:W-:Y:S01]  /*32d0*/  @!PT LDS RZ, [RZ] ;  /* 0x00000000fffff984 */ /* 0x000fe20000000800 */
[----:B------:R-:W-:Y:S01]  /*32e0*/  @!PT LDS RZ, [RZ] ;  /* 0x00000000fffff984 */ /* 0x000fe20000000800 */
[----:B------:R1:W-:Y:S06]  /*32f0*/  MEMBAR.ALL.CTA ;  /* 0x0000000000007992 */ /* 0x0003ec0000008000 */
[----:B-1----:R-:W1:Y:S02]  /*3300*/  FENCE.VIEW.ASYNC.S ;  /* 0x00000000000073c6 */ /* 0x002e640000000000 */
[----:B-1----:R1:W-:Y:S01]  /*3310*/  SYNCS.ARRIVE.TRANS64.RED.A1T0 RZ, [R3+URZ], RZ ;  /* 0x000000ff03ff79a7 */ /* 0x0023e200081004ff */
[----:B------:R1:W3:Y:S01]  /*3320*/  @P0 SYNCS.PHASECHK.TRANS64.TRYWAIT P2, [UR6], R2 ;  /* 0x00000002ff0005a7 */ /* 0x0002e20008041106 */
[----:B--2---:R-:W-:Y:S01]  /*3330*/  LOP3.LUT P1, RZ, R6, 0x1, RZ, 0xc0, !PT ;  /* 0x0000000106ff7812 */ /* 0x004fe2000782c0ff */
[----:B------:R-:W2:Y:S02]  /*3340*/  SYNCS.PHASECHK.TRANS64.TRYWAIT P0, [UR7+0x100], R0 ;  /* 0x00010000ff0075a7 */ /* 0x000ea40008001107 */
[----:B-123--:R-:W-:Y:S10]  /*3350*/  @!P0 BRA `(.L_x_58) ;  /* 0x0000004800608947 */ /* 0x00eff40003800000 */
.L_x_144:
[----:B------:R-:W-:Y:S01]  /*3360*/  IADD3 R10, PT, PT, R10, 0x1, RZ ;  /* 0x000000010a0a7810 */ /* 0x000fe20007ffe0ff */
[----:B------:R-:W-:Y:S06]  /*3370*/  BRA.U !UP3, `(.L_x_59) ;  /* 0x000000010bc07547 */ /* 0x000fec000b800000 */
[----:B------:R-:W-:Y:S01]  /*3380*/  UPLOP3.LUT UP4, UPT, UPT, UPT, UPT, 0x40, 0x4 ;  /* 0x000000000004789c */ /* 0x000fe20003f8e870 */
[----:B------:R-:W-:Y:S01]  /*3390*/  UMOV UR13, UR9 ;  /* 0x00000009000d7c82 */ /* 0x000fe20008000000 */
[----:B------:R-:W-:Y:S01]  /*33a0*/  UMOV UR12, UR4 ;  /* 0x00000004000c7c82 */ /* 0x000fe20008000000 */
[----:B------:R-:W-:-:S08]  /*33b0*/  UMOV UR17, UR14 ;  /* 0x0000000e00117c82 */ /* 0x000fd00008000000 */
.L_x_62:
[----:B------:R-:W-:Y:S02]  /*33c0*/  UIADD3 UR13, UPT, UPT, UR13, 0x1, URZ ;  /* 0x000000010d0d7890 */ /* 0x000fe4000fffe0ff */
[----:B--2---:R-:W-:Y:S02]  /*33d0*/  ULEA UR6, UR17, UR5, 0x3 ;  /* 0x0000000511067291 */ /* 0x004fe4000f8e18ff */
[----:B------:R-:W-:Y:S01]  /*33e0*/  UISETP.NE.AND UP0, UPT, UR13, URZ, UPT ;  /* 0x000000ff0d00728c */ /* 0x000fe2000bf05270 */
[----:B---3--:R-:W-:Y:S10]  /*33f0*/  @P2 BRA `(.L_x_60) ;  /* 0x00000000000c2947 */ /* 0x008ff40003800000 */
[----:B-1----:R-:W-:Y:S04]  /*3400*/  SHF.L.U32 R2, R8, 0x1f, RZ ;  /* 0x0000001f08027819 */ /* 0x002fe800000006ff */
[----:B------:R-:W1:Y:S02]  /*3410*/  SYNCS.PHASECHK.TRANS64.TRYWAIT P0, [UR6], R2 ;  /* 0x00000002ff0075a7 */ /* 0x000e640008001106 */
[----:B-1----:R-:W-:Y:S05]  /*3420*/  @!P0 BRA `(.L_x_61) ;  /* 0x0000004800448947 */ /* 0x002fea0003800000 */
.L_x_60:
[----:B------:R-:W-:Y:S01]  /*3430*/  UISETP.NE.AND UP1, UPT, UR12, 0x1, UPT ;  /* 0x000000010c00788c */ /* 0x000fe2000bf25270 */
[----:B------:R-:W-:Y:S01]  /*3440*/  PLOP3.LUT P2, PT, PT, PT, PT, 0x80, 0x8 ;  /* 0x000000000008781c */ /* 0x000fe20003f4f070 */
[----:B------:R-:W-:Y:S02]  /*3450*/  UIADD3 UR14, UPT, UPT, UR17, 0x1, URZ ;  /* 0x00000001110e7890 */ /* 0x000fe4000fffe0ff */
[----:B------:R-:W-:Y:S02]  /*3460*/  ULEA UR28, UR17, UR11, 0x9 ;  /* 0x0000000b111c7291 */ /* 0x000fe4000f8e48ff */
[----:B------:R-:W-:Y:S01]  /*3470*/  UISETP.NE.AND UP2, UPT, UR14, 0x8, UPT ;  /* 0x000000080e00788c */ /* 0x000fe2000bf45270 */
[----:B------:R-:W-:Y:S01]  /*3480*/  PLOP3.LUT P0, PT, PT, PT, UP1, 0x80, 0x8 ;  /* 0x000000000008781c */ /* 0x000fe20003f0f018 */
[----:B------:R-:W-:Y:S02]  /*3490*/  UIADD3 UR40, UPT, UPT, UR28, 0x2, URZ ;  /* 0x000000021c287890 */ /* 0x000fe4000fffe0ff */
[----:B------:R-:W-:Y:S02]  /*34a0*/  USEL UR27, URZ, 0x1, UP2 ;  /* 0x00000001ff1b7887 */ /* 0x000fe40009000000 */
[----:B------:R-:W-:Y:S02]  /*34b0*/  USEL UR14, UR14, URZ, UP2 ;  /* 0x000000ff0e0e7287 */ /* 0x000fe40009000000 */
[----:B------:R-:W-:Y:S02]  /*34c0*/  UIADD3 UR36, UPT, UPT, UR28, 0x4, URZ ;  /* 0x000000041c247890 */ /* 0x000fe4000fffe0ff */
[----:B------:R-:W-:Y:S01]  /*34d0*/  @UP1 ULEA UR26, UR14, UR5, 0x3 ;  /* 0x000000050e1a1291 */ /* 0x000fe2000f8e18ff */
[----:B------:R-:W-:Y:S01]  /*34e0*/  LOP3.LUT R8, R8, UR27, RZ, 0x3c, !PT ;  /* 0x0000001b08087c12 */ /* 0x000fe2000f8e3cff */
[----:B------:R-:W-:Y:S02]  /*34f0*/  UIADD3 UR32, UPT, UPT, UR28, 0x6, URZ ;  /* 0x000000061c207890 */ /* 0x000fe4000fffe0ff */
[----:B------:R-:W-:Y:S01]  /*3500*/  UIADD3 UR6, UPT, UPT, UR6, 0x40, URZ ;  /* 0x0000004006067890 */ /* 0x000fe2000fffe0ff */
[----:B-1----:R-:W-:Y:S01]  /*3510*/  @P0 SHF.L.U32 R0, R8, 0x1f, RZ ;  /* 0x0000001f08000819 */ /* 0x002fe200000006ff */
[----:B------:R-:W-:Y:S01]  /*3520*/  UIADD3 UR12, UPT, UPT, UR12, -0x1, URZ ;  /* 0xffffffff0c0c7890 */ /* 0x000fe2000fffe0ff */
[----:B------:R-:W-:Y:S02]  /*3530*/  UMOV UR29, 0x40004040 ;  /* 0x40004040001d7882 */ /* 0x000fe40000000000 */
[----:B------:R2:W3:Y:S01]  /*3540*/  @P0 SYNCS.PHASECHK.TRANS64.TRYWAIT P2, [UR26], R0 ;  /* 0x00000000ff0005a7 */ /* 0x0004e2000804111a */
[----:B------:R-:W-:Y:S01]  /*3550*/  ULEA UR26, UR17, UR10, 0xa ;  /* 0x0000000a111a7291 */ /* 0x000fe2000f8e50ff */
[----:B------:R-:W-:Y:S01]  /*3560*/  UMOV UR27, 0x40004040 ;  /* 0x40004040001b7882 */ /* 0x000fe20000000000 */
[----:B------:R-:W-:Y:S02]  /*3570*/  UMOV UR41, 0x40004040 ;  /* 0x4000404000297882 */ /* 0x000fe40000000000 */
[----:B------:R-:W-:Y:S02]  /*3580*/  UIADD3 UR38, UPT, UPT, UR26, 0x2, URZ ;  /* 0x000000021a267890 */ /* 0x000fe4000fffe0ff */
[----:B------:R-:W-:Y:S02]  /*3590*/  UIADD3 UR34, UPT, UPT, UR26, 0x4, URZ ;  /* 0x000000041a227890 */ /* 0x000fe4000fffe0ff */
[----:B------:R-:W-:Y:S01]  /*35a0*/  UIADD3 UR30, UPT, UPT, UR26, 0x6, URZ ;  /* 0x000000061a1e7890 */ /* 0x000fe2000fffe0ff */
[----:B------:R2:W-:Y:S01]  /*35b0*/  UTCHMMA gdesc[UR26], gdesc[UR28], tmem[UR8], tmem[UR24], idesc[UR25], UP4 ;  /* 0x00ff181c1a0075ea */ /* 0x0005e2000a000008 */
[----:B------:R-:W-:Y:S01]  /*35c0*/  UPLOP3.LUT UP4, UPT, UPT, UPT, UPT, 0x80, 0x8 ;  /* 0x000000000008789c */ /* 0x000fe20003f8f070 */
[----:B------:R-:W-:Y:S01]  /*35d0*/  UMOV UR39, 0x40004040 ;  /* 0x4000404000277882 */ /* 0x000fe20000000000 */
[----:B------:R-:W-:Y:S01]  /*35e0*/  UMOV UR37, 0x40004040 ;  /* 0x4000404000257882 */ /* 0x000fe20000000000 */
[----:B------:R2:W-:Y:S01]  /*35f0*/  UTCHMMA gdesc[UR38], gdesc[UR40], tmem[UR8], tmem[UR22], idesc[UR23], UPT ;  /* 0x00ff1628260075ea */ /* 0x0005e2000b800008 */
[----:B------:R-:W-:Y:S01]  /*3600*/  UMOV UR35, 0x40004040 ;  /* 0x4000404000237882 */ /* 0x000fe20000000000 */
[----:B------:R-:W-:Y:S01]  /*3610*/  UMOV UR33, 0x40004040 ;  /* 0x4000404000217882 */ /* 0x000fe20000000000 */
[----:B------:R-:W-:Y:S01]  /*3620*/  UMOV UR31, 0x40004040 ;  /* 0x40004040001f7882 */ /* 0x000fe20000000000 */
[----:B------:R2:W-:Y:S01]  /*3630*/  UTCHMMA gdesc[UR34], gdesc[UR36], tmem[UR8], tmem[UR20], idesc[UR21], UPT ;  /* 0x00ff1424220075ea */ /* 0x0005e2000b800008 */
[----:B------:R2:W-:Y:S01]  /*3640*/  UTCHMMA gdesc[UR30], gdesc[UR32], tmem[UR8], tmem[UR18], idesc[UR19], UPT ;  /* 0x00ff12201e0075ea */ /* 0x0005e2000b800008 */
[----:B------:R2:W-:Y:S01]  /*3650*/  UTCBAR [UR6], URZ ;  /* 0x000000ff060073e9 */ /* 0x0005e200080000ff */
[----:B------:R-:W-:Y:S01]  /*3660*/  UMOV UR17, UR14 ;  /* 0x0000000e00117c82 */ /* 0x000fe20008000000 */
[----:B------:R-:W-:Y:S05]  /*3670*/  BRA.U UP0, `(.L_x_62) ;  /* 0xfffffffd00507547 */ /* 0x000fea000b83ffff */
.L_x_59:
[----:B------:R-:W-:Y:S01]  /*3680*/  UIADD3 UR15, UPT, UPT, UR15, 0x1, URZ ;  /* 0x000000010f0f7890 */ /* 0x000fe2000fffe0ff */
[C---:B------:R-:W-:Y:S01]  /*3690*/  ISETP.NE.AND P0, PT, R10.reuse, 0x2, PT ;  /* 0x000000020a00780c */ /* 0x040fe20003f05270 */
[----:B------:R-:W-:Y:S02]  /*36a0*/  UIADD3 UR7, UPT, UPT, UR7, 0xe0, URZ ;  /* 0x000000e007077890 */ /* 0x000fe4000fffe0ff */
[----:B------:R-:W-:Y:S01]  /*36b0*/  UISETP.NE.AND UP0, UPT, UR15, 0x4, UPT ;  /* 0x000000040f00788c */ /* 0x000fe2000bf05270 */
[----:B-12---:R-:W-:Y:S02]  /*36c0*/  SEL R0, RZ, 0x1, P0 ;  /* 0x00000001ff007807 */ /* 0x006fe40000000000 */
[----:B------:R-:W-:Y:S01]  /*36d0*/  SEL R10, R10, RZ, P0 ;  /* 0x000000ff0a0a7207 */ /* 0x000fe20000000000 */
[----:B------:R-:W-:Y:S01]  /*36e0*/  USEL UR6, URZ, 0x1, UP0 ;  /* 0x00000001ff067887 */ /* 0x000fe20008000000 */
[----:B------:R-:W-:Y:S01]  /*36f0*/  LOP3.LUT R9, R9, R0, RZ, 0x3c, !PT ;  /* 0x0000000009097212 */ /* 0x000fe200078e3cff */
[----:B------:R-:W-:Y:S01]  /*3700*/  USEL UR15, UR15, URZ, UP0 ;  /* 0x000000ff0f0f7287 */ /* 0x000fe20008000000 */
[----:B------:R1:W-:Y:S03]  /*3710*/  UTCBAR [UR7], URZ ;  /* 0x000000ff070073e9 */ /* 0x0003e600080000ff */
[----:B------:R-:W-:Y:S01]  /*3720*/  LOP3.LUT R11, R11, UR6, RZ, 0x3c, !PT ;  /* 0x000000060b0b7c12 */ /* 0x000fe2000f8e3cff */
[----:B------:R-:W-:Y:S07]  /*3730*/  @P1 BRA `(.L_x_63) ;  /* 0xfffffff800a01947 */ /* 0x000fee000383ffff */
[----:B------:R-:W2:Y:S01]  /*3740*/  S2UR UR4, SR_CgaCtaId ;  /* 0x00000000000479c3 */ /* 0x000ea20000008800 */
[----:B------:R-:W-:Y:S01]  /*3750*/  ELECT P0, URZ, PT ;  /* 0x0000000000ff782f */ /* 0x000fe20003800000 */
[----:B------:R-:W-:Y:S01]  /*3760*/  IMAD.MOV.U32 R0, RZ, RZ, 0x1 ;  /* 0x00000001ff007424 */ /* 0x000fe200078e00ff */
[----:B------:R-:W-:Y:S01]  /*3770*/  UIADD3 UR5, UPT, UPT, UR5, 0x100, URZ ;  /* 0x0000010005057890 */ /* 0x000fe2000fffe0ff */
[----:B------:R-:W-:Y:S01]  /*3780*/  SHF.L.U32 R2, R11, 0x1f, RZ ;  /* 0x0000001f0b027819 */ /* 0x000fe200000006ff */
[----:B------:R-:W-:-:S03]  /*3790*/  UMOV UR6, 0x40 ;  /* 0x0000004000067882 */ /* 0x000fc60000000000 */
[----:B------:R-:W-:Y:S01]  /*37a0*/  UVIRTCOUNT.DEALLOC.SMPOOL 0x80 ;  /* 0x000000800000784c */ /* 0x000fe20000000000 */
[----:B--2---:R-:W-:Y:S02]  /*37b0*/  ULEA UR4, UR4, UR6, 0x18 ;  /* 0x0000000604047291 */ /* 0x004fe4000f8ec0ff */
[----:B------:R-:W-:-:S07]  /*37c0*/  ULEA UR6, UR15, UR5, 0x3 ;  /* 0x000000050f067291 */ /* 0x000fce000f8e18ff */
[----:B------:R2:W-:Y:S02]  /*37d0*/  @P0 STS.U8 [UR4+0x1c], R0 ;  /* 0x00001c00ff000988 */ /* 0x0005e40008000004 */
[----:B------:R-:W4:Y:S02]  /*37e0*/  SYNCS.PHASECHK.TRANS64.TRYWAIT P0, [UR6], R2 ;  /* 0x00000002ff0075a7 */ /* 0x000f240008001106 */
[----:B--2-4-:R-:W-:Y:S05]  /*37f0*/  @!P0 BRA `(.L_x_64) ;  /* 0x0000004400688947 */ /* 0x014fea0003800000 */
.L_x_147:
[----:B-1----:R-:W-:-:S04]  /*3800*/  UIADD3 UR7, UPT, UPT, UR15, 0x1, URZ ;  /* 0x000000010f077890 */ /* 0x002fc8000fffe0ff */
[----:B------:R-:W-:-:S04]  /*3810*/  UISETP.NE.AND UP0, UPT, UR7, 0x4, UPT ;  /* 0x000000040700788c */ /* 0x000fc8000bf05270 */
[----:B------:R-:W-:Y:S02]  /*3820*/  USEL UR8, URZ, 0x1, UP0 ;  /* 0x00000001ff087887 */ /* 0x000fe40008000000 */
[----:B------:R-:W-:-:S04]  /*3830*/  USEL UR7, UR7, URZ, UP0 ;  /* 0x000000ff07077287 */ /* 0x000fc80008000000 */
[----:B------:R-:W-:Y:S01]  /*3840*/  ULEA UR6, UR7, UR5, 0x3 ;  /* 0x0000000507067291 */ /* 0x000fe2000f8e18ff */
[----:B--2---:R-:W-:-:S04]  /*3850*/  LOP3.LUT R2, R11, UR8, RZ, 0x3c, !PT ;  /* 0x000000080b027c12 */ /* 0x004fc8000f8e3cff */
[----:B------:R-:W-:-:S04]  /*3860*/  SHF.L.U32 R3, R2, 0x1f, RZ ;  /* 0x0000001f02037819 */ /* 0x000fc800000006ff */
[----:B------:R-:W1:Y:S02]  /*3870*/  SYNCS.PHASECHK.TRANS64.TRYWAIT P0, [UR6], R3 ;  /* 0x00000003ff0075a7 */ /* 0x000e640008001106 */
[----:B-1----:R-:W-:Y:S05]  /*3880*/  @!P0 BRA `(.L_x_65) ;  /* 0x00000044005c8947 */ /* 0x002fea0003800000 */
.L_x_149:
        /* <DEDUP_REMOVED lines=9> */
.L_x_151:
[----:B------:R-:W-:-:S04]  /*3920*/  UIADD3 UR7, UPT, UPT, UR7, 0x1, URZ ;  /* 0x0000000107077890 */ /* 0x000fc8000fffe0ff */
[----:B------:R-:W-:-:S04]  /*3930*/  UISETP.NE.AND UP0, UPT, UR7, 0x4, UPT ;  /* 0x000000040700788c */ /* 0x000fc8000bf05270 */
[----:B------:R-:W-:Y:S02]  /*3940*/  USEL UR6, URZ, 0x1, UP0 ;  /* 0x00000001ff067887 */ /* 0x000fe40008000000 */
[----:B------:R-:W-:-:S04]  /*3950*/  USEL UR7, UR7, URZ, UP0 ;  /* 0x000000ff07077287 */ /* 0x000fc80008000000 */
[----:B------:R-:W-:Y:S01]  /*3960*/  ULEA UR7, UR7, UR5, 0x3 ;  /* 0x0000000507077291 */ /* 0x000fe2000f8e18ff */
[----:B------:R-:W-:-:S04]  /*3970*/  LOP3.LUT R2, R2, UR6, RZ, 0x3c, !PT ;  /* 0x0000000602027c12 */ /* 0x000fc8000f8e3cff */
[----:B------:R-:W-:-:S04]  /*3980*/  SHF.L.U32 R2, R2, 0x1f, RZ ;  /* 0x0000001f02027819 */ /* 0x000fc800000006ff */
[----:B------:R-:W2:Y:S02]  /*3990*/  SYNCS.PHASECHK.TRANS64.TRYWAIT P0, [UR7], R2 ;  /* 0x00000002ff0075a7 */ /* 0x000ea40008001107 */
[----:B--2---:R-:W-:Y:S05]  /*39a0*/  @!P0 BRA `(.L_x_67) ;  /* 0x0000004400448947 */ /* 0x004fea0003800000 */
.L_x_153:
[----:B------:R-:W-:Y:S01]  /*39b0*/  NOP ;  /* 0x0000000000007918 */ /* 0x000fe20000000000 */
[----:B-1----:R-:W1:Y:S01]  /*39c0*/  LDS R0, [UR4+0x14] ;  /* 0x00001404ff007984 */ /* 0x002e620008000800 */
[----:B------:R-:W-:Y:S01]  /*39d0*/  ULOP3.LUT UR6, UR16, 0xffff, URZ, 0xc0, !UPT ;  /* 0x0000ffff10067892 */ /* 0x000fe2000f8ec0ff */
[----:B------:R-:W-:Y:S01]  /*39e0*/  UMOV UR8, 0xffff ;  /* 0x0000ffff00087882 */ /* 0x000fe20000000000 */
[----:B------:R-:W-:Y:S02]  /*39f0*/  UMOV UR5, 0x1 ;  /* 0x0000000100057882 */ /* 0x000fe40000000000 */
[----:B------:R-:W-:-:S04]  /*3a00*/  USHF.R.U32.HI UR6, URZ, 0x5, UR6 ;  /* 0x00000005ff067899 */ /* 0x000fc80008011606 */
[----:B------:R-:W-:Y:S02]  /*3a10*/  USHF.L.U32 UR8, UR8, UR6, URZ ;  /* 0x0000000608087299 */ /* 0x000fe400080006ff */
[----:B------:R-:W-:-:S04]  /*3a20*/  USHF.L.U32 UR5, UR5, UR6, URZ ;  /* 0x0000000605057299 */ /* 0x000fc800080006ff */
[----:B-1----:R-:W-:-:S04]  /*3a30*/  LOP3.LUT R0, R0, UR8, RZ, 0xc0, !PT ;  /* 0x0000000800007c12 */ /* 0x002fc8000f8ec0ff */
[----:B------:R-:W-:-:S13]  /*3a40*/  ISETP.NE.AND P0, PT, R0, UR8, PT ;  /* 0x0000000800007c0c */ /* 0x000fda000bf05270 */
[----:B------:R-:W-:Y:S05]  /*3a50*/  @P0 BRA `(.L_x_68) ;  /* 0x0000000000580947 */ /* 0x000fea0003800000 */
[----:B------:R-:W1:Y:S02]  /*3a60*/  LDS R0, [UR4+0x18] ;  /* 0x00001804ff007984 */ /* 0x000e640008000800 */
[----:B-1----:R-:W-:-:S04]  /*3a70*/  LOP3.LUT R0, R0, UR5, RZ, 0xc0, !PT ;  /* 0x0000000500007c12 */ /* 0x002fc8000f8ec0ff */
[----:B------:R-:W-:-:S13]  /*3a80*/  ISETP.NE.AND P0, PT, R0, UR5, PT ;  /* 0x0000000500007c0c */ /* 0x000fda000bf05270 */
[----:B------:R-:W-:Y:S05]  /*3a90*/  @P0 BRA `(.L_x_69) ;  /* 0x00000000003c0947 */ /* 0x000fea0003800000 */
[----:B------:R-:W1:Y:S01]  /*3aa0*/  S2R R2, SR_LANEID ;  /* 0x0000000000027919 */ /* 0x000e620000000000 */
[----:B------:R-:W-:Y:S01]  /*3ab0*/  ULOP3.LUT UR8, URZ, UR8, URZ, 0x33, !UPT ;  /* 0x00000008ff087292 */ /* 0x000fe2000f8e33ff */
[----:B------:R-:W-:Y:S02]  /*3ac0*/  VOTEU.ANY UR7, UPT, PT ;  /* 0x0000000000077886 */ /* 0x000fe400038e0100 */
[----:B------:R-:W-:-:S03]  /*3ad0*/  UFLO.U32 UR7, UR7 ;  /* 0x00000007000772bd */ /* 0x000fc600080e0000 */
[----:B------:R-:W-:-:S04]  /*3ae0*/  IMAD.U32 R0, RZ, RZ, UR8 ;  /* 0x00000008ff007e24 */ /* 0x000fc8000f8e00ff */
[----:B------:R2:W4:Y:S02]  /*3af0*/  REDUX UR6, R0 ;  /* 0x00000000000673c4 */ /* 0x0005240000000000 */
[----:B------:R1:W-:Y:S02]  /*3b00*/  UTCATOMSWS.AND URZ, UR8 ;  /* 0x0000000800ff79e3 */ /* 0x0003e40008000000 */
[----:B-1----:R-:W-:Y:S02]  /*3b10*/  ISETP.EQ.U32.AND P0, PT, R2, UR7, PT ;  /* 0x0000000702007c0c */ /* 0x002fe4000bf02070 */
[----:B--2---:R-:W-:Y:S02]  /*3b20*/  LOP3.LUT R0, RZ, UR5, RZ, 0x33, !PT ;  /* 0x00000005ff007c12 */ /* 0x004fe4000f8e33ff */
[----:B----4-:R-:W-:Y:S02]  /*3b30*/  MOV R2, UR6 ;  /* 0x0000000600027c02 */ /* 0x010fe40008000f00 */
[----:B------:R-:W1:Y:S07]  /*3b40*/  REDUX UR5, R0 ;  /* 0x00000000000573c4 */ /* 0x000e6e0000000000 */
[----:B------:R2:W-:Y:S01]  /*3b50*/  @P0 ATOMS.AND RZ, [UR4+0x14], R2 ;  /* 0x00001402ffff098c */ /* 0x0005e2000a800004 */
[----:B-1----:R-:W-:-:S05]  /*3b60*/  IMAD.U32 R0, RZ, RZ, UR5 ;  /* 0x00000005ff007e24 */ /* 0x002fca000f8e00ff */
[----:B------:R2:W-:Y:S01]  /*3b70*/  @P0 ATOMS.AND RZ, [UR4+0x18], R0 ;  /* 0x00001800ffff098c */ /* 0x0005e2000a800004 */
[----:B------:R-:W-:Y:S05]  /*3b80*/  BRA `(.L_x_70) ;  /* 0x0000000000147947 */ /* 0x000fea0003800000 */
.L_x_69:
[----:B------:R-:W-:Y:S02]  /*3b90*/  MOV R2, 0x3bb0 ;  /* 0x00003bb000027802 */ /* 0x000fe40000000f00 */
[----:B---3-5:R-:W-:Y:S05]  /*3ba0*/  CALL.REL.NOINC `($__internal_0_$__cuda_sm10x_tcgen05_guardrail_trap_col_being_dealloced_not_returned_by_alloc) ;  /* 0x0000004400b87944 */ /* 0x028fea0003c00000 */
[----:B------:R-:W-:Y:S05]  /*3bb0*/  BRA `(.L_x_70) ;  /* 0x0000000000087947 */ /* 0x000fea0003800000 */
.L_x_68:
[----:B------:R-:W-:Y:S02]  /*3bc0*/  MOV R2, 0x3be0 ;  /* 0x00003be000027802 */ /* 0x000fe40000000f00 */
[----:B---3-5:R-:W-:Y:S05]  /*3bd0*/  CALL.REL.NOINC `($__internal_2_$__cuda_sm10x_tcgen05_guardrail_trap_unallocated_columns_being_dealloced) ;  /* 0x0000004400c47944 */ /* 0x028fea0003c00000 */
.L_x_70:
[----:B------:R-:W-:Y:S01]  /*3be0*/  NOP ;  /* 0x0000000000007918 */ /* 0x000fe20000000000 */
[----:B------:R-:W-:Y:S05]  /*3bf0*/  EXIT ;  /* 0x000000000000794d */ /* 0x000fea0003800000 */
.L_x_52:
[----:B------:R-:W-:-:S09]  /*3c00*/  UISETP.NE.OR UP2, UPT, UR8, 0x3, !UP2 ;  /* 0x000000030800788c */ /* 0x000fd2000d745670 */
[----:B------:R-:W-:Y:S05]  /*3c10*/  BRA.U UP2, `(.L_x_71) ;  /* 0x0000000d02b07547 */ /* 0x000fea000b800000 */
[----:B------:R-:W1:Y:S01]  /*3c20*/  LDC R0, c[0x0][0xb30] ;  /* 0x0002cc00ff007b82 */ /* 0x000e620000000800 */
[----:B------:R-:W2:Y:S01]  /*3c30*/  LDCU.64 UR8, c[0x0][0x888] ;  /* 0x00011100ff0877ac */ /* 0x000ea20008000a00 */
[----:B------:R-:W-:Y:S02]  /*3c40*/  HFMA2 R27, -RZ, RZ, 0, 0 ;  /* 0x00000000ff1b7431 */ /* 0x000fe400000001ff */
[----:B------:R-:W-:Y:S01]  /*3c50*/  IMAD.MOV.U32 R29, RZ, RZ, 0x1 ;  /* 0x00000001ff1d7424 */ /* 0x000fe200078e00ff */
[----:B------:R-:W-:Y:S01]  /*3c60*/  MOV R25, 0x2000 ;  /* 0x0000200000197802 */ /* 0x000fe20000000f00 */
[----:B------:R-:W4:Y:S01]  /*3c70*/  LDCU.64 UR4, c[0x0][0x890] ;  /* 0x00011200ff0477ac */ /* 0x000f220008000a00 */
[----:B------:R-:W-:Y:S01]  /*3c80*/  IMAD.MOV.U32 R28, RZ, RZ, RZ ;  /* 0x000000ffff1c7224 */ /* 0x000fe200078e00ff */
[----:B------:R-:W3:Y:S01]  /*3c90*/  LDC R24, c[0x0][0x370] ;  /* 0x0000dc00ff187b82 */ /* 0x000ee20000000800 */
[----:B------:R-:W-:Y:S01]  /*3ca0*/  UMOV UR7, 0x400 ;  /* 0x0000040000077882 */ /* 0x000fe20000000000 */
[----:B------:R-:W-:-:S02]  /*3cb0*/  UPLOP3.LUT UP1, UPT, UPT, UPT, UPT, 0x40, 0x4 ;  /* 0x000000000004789c */ /* 0x000fc40003f2e870 */
[----:B------:R-:W-:Y:S01]  /*3cc0*/  ULEA UR7, UR37, UR7, 0x18 ;  /* 0x0000000725077291 */ /* 0x000fe2000f8ec0ff */
[----:B------:R-:W-:-:S03]  /*3cd0*/  UMOV UR13, URZ ;  /* 0x000000ff000d7c82 */ /* 0x000fc60008000000 */
[----:B------:R-:W3:Y:S01]  /*3ce0*/  LDC R3, c[0x0][0xb0c] ;  /* 0x0002c300ff037b82 */ /* 0x000ee20000000800 */
[----:B--2---:R-:W-:Y:S02]  /*3cf0*/  UISETP.NE.U32.AND UP3, UPT, UR8, URZ, UPT ;  /* 0x000000ff0800728c */ /* 0x004fe4000bf65070 */
[----:B----4-:R-:W-:-:S05]  /*3d00*/  UISETP.NE.U32.AND UP4, UPT, UR4, URZ, UPT ;  /* 0x000000ff0400728c */ /* 0x010fca000bf85070 */
[----:B------:R-:W2:Y:S01]  /*3d10*/  LDC R18, c[0x0][0xb20] ;  /* 0x0002c800ff127b82 */ /* 0x000ea20000000800 */
[----:B-1----:R-:W-:Y:S01]  /*3d20*/  ISETP.NE.AND P1, PT, R0, 0x1, PT ;  /* 0x000000010000780c */ /* 0x002fe20003f25270 */
[----:B------:R-:W-:Y:S02]  /*3d30*/  UISETP.NE.AND.EX UP3, UPT, UR9, URZ, UPT, UP3 ;  /* 0x000000ff0900728c */ /* 0x000fe4000bf65330 */
[----:B------:R-:W-:-:S04]  /*3d40*/  UISETP.NE.AND.EX UP4, UPT, UR5, URZ, UPT, UP4 ;  /* 0x000000ff0500728c */ /* 0x000fc8000bf85340 */
[----:B------:R-:W1:Y:S08]  /*3d50*/  LDC.64 R30, c[0x0][0x348] ;  /* 0x0000d200ff1e7b82 */ /* 0x000e700000000a00 */
[----:B------:R-:W4:Y:S08]  /*3d60*/  LDC.64 R16, c[0x0][0xb10] ;  /* 0x0002c400ff107b82 */ /* 0x000f300000000a00 */
[----:B------:R-:W1:Y:S08]  /*3d70*/  LDC.64 R6, c[0x0][0xb18] ;  /* 0x0002c600ff067b82 */ /* 0x000e700000000a00 */
[----:B------:R-:W1:Y:S08]  /*3d80*/  LDC.64 R4, c[0x0][0xb28] ;  /* 0x0002ca00ff047b82 */ /* 0x000e700000000a00 */
[----:B--23--:R-:W1:Y:S02]  /*3d90*/  LDC R19, c[0x0][0x374] ;  /* 0x0000dd00ff137b82 */ /* 0x00ce640000000800 */
.L_x_80:
[C---:B------:R-:W-:Y:S02]  /*3da0*/  LEA R0, R28.reuse, UR7, 0x3 ;  /* 0x000000071c007c11 */ /* 0x040fe4000f8e18ff */
[----:B------:R-:W-:Y:S02]  /*3db0*/  SHF.L.U32 R2, R27, 0x1f, RZ ;  /* 0x0000001f1b027819 */ /* 0x000fe400000006ff */
[----:B------:R-:W-:Y:S02]  /*3dc0*/  LEA R20, R28, UR7, 0x4 ;  /* 0x000000071c147c11 */ /* 0x000fe4000f8e20ff */
[----:B--2---:R-:W2:Y:S02]  /*3dd0*/  SYNCS.PHASECHK.TRANS64.TRYWAIT P0, [R0+URZ+0xc0], R2 ;  /* 0x0000c002000075a7 */ /* 0x004ea400080011ff */
[----:B--2---:R-:W-:Y:S05]  /*3de0*/  @!P0 BRA `(.L_x_72) ;  /* 0x00000040004c8947 */ /* 0x004fea0003800000 */
.L_x_154:
[----:B------:R-:W-:Y:S01]  /*3df0*/  ISETP.GE.AND P0, PT, R40, 0x1, PT ;  /* 0x000000012800780c */ /* 0x000fe20003f06270 */
[----:B------:R-:W3:Y:S01]  /*3e00*/  LDS.128 R20, [R20+0x150] ;  /* 0x0001500014147984 */ /* 0x000ee20000000c00 */
[----:B--2---:R-:W-:Y:S01]  /*3e10*/  VIADD R0, R0, 0xd0 ;  /* 0x000000d000007836 */ /* 0x004fe20000000000 */
[----:B------:R-:W-:Y:S01]  /*3e20*/  @!PT LDS RZ, [RZ] ;  /* 0x00000000fffff984 */ /* 0x000fe20000000800 */
[----:B------:R-:W-:Y:S01]  /*3e30*/  @!PT LDS RZ, [RZ] ;  /* 0x00000000fffff984 */ /* 0x000fe20000000800 */
[----:B------:R-:W-:Y:S01]  /*3e40*/  @!PT LDS RZ, [RZ] ;  /* 0x00000000fffff984 */ /* 0x000fe20000000800 */
[----:B------:R-:W-:Y:S01]  /*3e50*/  @!PT LDS RZ, [RZ] ;  /* 0x00000000fffff984 */ /* 0x000fe20000000800 */
[----:B------:R2:W-:Y:S06]  /*3e60*/  MEMBAR.ALL.CTA ;  /* 0x0000000000007992 */ /* 0x0005ec0000008000 */
[----:B--2---:R-:W2:Y:S01]  /*3e70*/  FENCE.VIEW.ASYNC.S ;  /* 0x00000000000073c6 */ /* 0x004ea20000000000 */
[----:B------:R-:W-:Y:S04]  /*3e80*/  PRMT R0, RZ, 0x654, R0 ;  /* 0x00000654ff007816 */ /* 0x000fe80000000000 */
[----:B--2---:R2:W-:Y:S01]  /*3e90*/  SYNCS.ARRIVE.TRANS64.RED.A1T0 RZ, [R0+URZ], RZ ;  /* 0x000000ff00ff79a7 */ /* 0x0045e200081004ff */
[----:B---3--:R-:W-:Y:S11]  /*3ea0*/  LOP3.LUT P3, RZ, R22, 0x1, RZ, 0xc0, !PT ;  /* 0x0000000116ff7812 */ /* 0x008ff6000786c0ff */
[----:B------:R-:W-:Y:S02]  /*3eb0*/  @!UPT UIADD3 URZ, UPT, UPT, URZ, URZ, URZ ;  /* 0x000000fffffff290 */ /* 0x000fe4000fffe0ff */
[----:B------:R-:W-:Y:S02]  /*3ec0*/  @P3 MOV R11, R20 ;  /* 0x00000014000b3202 */ /* 0x000fe40000000f00 */
[----:B------:R-:W-:Y:S01]  /*3ed0*/  @P3 LOP3.LUT R10, R21, 0xffff, RZ, 0xc0, !PT ;  /* 0x0000ffff150a3812 */ /* 0x000fe200078ec0ff */
[----:B--2---:R-:W-:Y:S06]  /*3ee0*/  @!P0 BRA `(.L_x_73) ;  /* 0x0000000000a48947 */ /* 0x004fec0003800000 */
[-C--:B-1----:R-:W-:Y:S01]  /*3ef0*/  IMAD.HI.U32 R0, R19, R7.reuse, RZ ;  /* 0x0000000713007227 */ /* 0x082fe200078e00ff */
[----:B------:R-:W-:Y:S02]  /*3f00*/  ISETP.NE.AND P0, PT, R6, 0x1, PT ;  /* 0x000000010600780c */ /* 0x000fe40003f05270 */
[----:B------:R-:W-:Y:S01]  /*3f10*/  ISETP.NE.AND P2, PT, R40, 0x1, PT ;  /* 0x000000012800780c */ /* 0x000fe20003f45270 */
[----:B----4-:R-:W-:Y:S01]  /*3f20*/  IMAD.HI.U32 R9, R24, R16, RZ ;  /* 0x0000001018097227 */ /* 0x010fe200078e00ff */
[----:B------:R-:W-:Y:S02]  /*3f30*/  SHF.R.U32.HI R0, RZ, R18, R0 ;  /* 0x00000012ff007219 */ /* 0x000fe40000011600 */
[----:B------:R-:W-:Y:S01]  /*3f40*/  ISETP.NE.AND P4, PT, R3, 0x1, PT ;  /* 0x000000010300780c */ /* 0x000fe20003f85270 */
[----:B------:R-:W-:Y:S01]  /*3f50*/  IMAD.HI.U32 R13, R10, R7, RZ ;  /* 0x000000070a0d7227 */ /* 0x000fe200078e00ff */
[----:B------:R-:W-:Y:S02]  /*3f60*/  SHF.R.U32.HI R9, RZ, R17, R9 ;  /* 0x00000011ff097219 */ /* 0x000fe40000011609 */
[----:B------:R-:W-:Y:S01]  /*3f70*/  SEL R0, R19, R0, !P0 ;  /* 0x0000000013007207 */ /* 0x000fe20004000000 */
[----:B------:R-:W-:Y:S01]  /*3f80*/  IMAD.HI.U32 R12, R11, R16, RZ ;  /* 0x000000100b0c7227 */ /* 0x000fe200078e00ff */
[----:B------:R-:W-:Y:S03]  /*3f90*/  SEL R9, R24, R9, !P4 ;  /* 0x0000000918097207 */ /* 0x000fe60006000000 */
[-C--:B------:R-:W-:Y:S01]  /*3fa0*/  IMAD.HI.U32 R8, R0, R4.reuse, RZ ;  /* 0x0000000400087227 */ /* 0x080fe200078e00ff */
[----:B------:R-:W-:Y:S03]  /*3fb0*/  SHF.R.U32.HI R12, RZ, R17, R12 ;  /* 0x00000011ff0c7219 */ /* 0x000fe6000001160c */
[----:B------:R-:W-:Y:S01]  /*3fc0*/  IMAD.HI.U32 R2, R9, R4, RZ ;  /* 0x0000000409027227 */ /* 0x000fe200078e00ff */
[-C--:B------:R-:W-:Y:S02]  /*3fd0*/  @P2 SHF.R.U32.HI R0, RZ, R5.reuse, R8 ;  /* 0x00000005ff002219 */ /* 0x080fe40000011608 */
[----:B------:R-:W-:Y:S02]  /*3fe0*/  SHF.R.U32.HI R8, RZ, R18, R13 ;  /* 0x00000012ff087219 */ /* 0x000fe4000001160d */
[----:B------:R-:W-:Y:S01]  /*3ff0*/  @P2 SHF.R.U32.HI R9, RZ, R5, R2 ;  /* 0x00000005ff092219 */ /* 0x000fe20000011602 */
[----:B------:R-:W-:Y:S01]  /*4000*/  IMAD R0, R40, R0, RZ ;  /* 0x0000000028007224 */ /* 0x000fe200078e02ff */
[----:B------:R-:W-:Y:S02]  /*4010*/  SEL R8, R10, R8, !P0 ;  /* 0x000000080a087207 */ /* 0x000fe40004000000 */
[----:B------:R-:W-:Y:S01]  /*4020*/  SEL R2, R11, R12, !P4 ;  /* 0x0000000c0b027207 */ /* 0x000fe20006000000 */
[----:B------:R-:W-:Y:S01]  /*4030*/  IMAD R12, R40, R9, RZ ;  /* 0x00000009280c7224 */ /* 0x000fe200078e02ff */
[C---:B------:R-:W-:Y:S01]  /*4040*/  ISETP.GE.AND P0, PT, R8.reuse, R0, PT ;  /* 0x000000000800720c */ /* 0x040fe20003f06270 */
[----:B------:R-:W-:Y:S03]  /*4050*/  IMAD.HI.U32 R0, R8, R4, RZ ;  /* 0x0000000408007227 */ /* 0x000fe600078e00ff */
[----:B------:R-:W-:Y:S02]  /*4060*/  ISETP.GE.OR P0, PT, R2, R12, P0 ;  /* 0x0000000c0200720c */ /* 0x000fe40000706670 */
[-C--:B------:R-:W-:Y:S04]  /*4070*/  SHF.R.U32.HI R0, RZ, R5.reuse, R0 ;  /* 0x00000005ff007219 */ /* 0x080fe80000011600 */
[----:B------:R-:W-:Y:S05]  /*4080*/  SEL R13, R8, R0, !P2 ;  /* 0x00000000080d7207 */ /* 0x000fea0005000000 */
[----:B------:R-:W-:Y:S02]  /*4090*/  IMAD.MOV R12, RZ, RZ, -R13 ;  /* 0x000000ffff0c7224 */ /* 0x000fe400078e0a0d */
[----:B------:R-:W-:Y:S04]  /*40a0*/  @!P0 IMAD.HI.U32 R0, R2, R4, RZ ;  /* 0x0000000402008227 */ /* 0x000fe800078e00ff */
[----:B------:R-:W-:Y:S01]  /*40b0*/  IMAD R12, R40, R12, R8 ;  /* 0x0000000c280c7224 */ /* 0x000fe200078e0208 */
[----:B------:R-:W-:Y:S04]  /*40c0*/  @!P0 SHF.R.U32.HI R0, RZ, R5, R0 ;  /* 0x00000005ff008219 */ /* 0x000fe80000011600 */
[----:B------:R-:W-:Y:S04]  /*40d0*/  @!P0 SEL R0, R2, R0, !P2 ;  /* 0x0000000002008207 */ /* 0x000fe80005000000 */
[----:B------:R-:W-:Y:S01]  /*40e0*/  @!P0 IADD3 R13, PT, PT, R13, -R0, RZ ;  /* 0x800000000d0d8210 */ /* 0x000fe20007ffe0ff */
[----:B------:R-:W-:Y:S01]  /*40f0*/  @!P0 IMAD R0, R9, R12, R0 ;  /* 0x0000000c09008224 */ /* 0x000fe200078e0200 */
[----:B------:R-:W-:Y:S01]  /*4100*/  IADD3 R9, PT, PT, -R8, RZ, RZ ;  /* 0x000000ff08097210 */ /* 0x000fe20007ffe1ff */
[--C-:B------:R-:W-:Y:S02]  /*4110*/  IMAD.MOV R12, RZ, RZ, -R2.reuse ;  /* 0x000000ffff0c7224 */ /* 0x100fe400078e0a02 */
[----:B------:R-:W-:Y:S02]  /*4120*/  @!P0 IMAD R8, R13, R40, R2 ;  /* 0x000000280d088224 */ /* 0x000fe400078e0202 */
[----:B------:R-:W-:Y:S02]  /*4130*/  @!P0 IMAD.MOV.U32 R2, RZ, RZ, R0 ;  /* 0x000000ffff028224 */ /* 0x000fe400078e0000 */
[----:B------:R-:W-:Y:S02]  /*4140*/  IMAD R11, R3, R12, R11 ;  /* 0x0000000c030b7224 */ /* 0x000fe400078e020b */
[----:B------:R-:W-:Y:S02]  /*4150*/  IMAD R10, R6, R9, R10 ;  /* 0x00000009060a7224 */ /* 0x000fe400078e020a */
[----:B------:R-:W-:Y:S02]  /*4160*/  IMAD R11, R2, R3, R11 ;  /* 0x00000003020b7224 */ /* 0x000fe400078e020b */
[----:B------:R-:W-:Y:S02]  /*4170*/  IMAD R10, R8, R6, R10 ;  /* 0x00000006080a7224 */ /* 0x000fe400078e020a */
.L_x_73:
[----:B------:R-:W-:Y:S05]  /*4180*/  BRA.U UP1, `(.L_x_74) ;  /* 0x0000000101107547 */ /* 0x000fea000b800000 */
[----:B------:R-:W-:Y:S04]  /*4190*/  MOV R2, UR6 ;  /* 0x0000000600027c02 */ /* 0x000fe80008000f00 */
[----:B------:R-:W-:Y:S04]  /*41a0*/  SHF.L.U32 R2, R2, 0x1f, RZ ;  /* 0x0000001f02027819 */ /* 0x000fe800000006ff */
[----:B------:R-:W2:Y:S02]  /*41b0*/  SYNCS.PHASECHK.TRANS64.TRYWAIT P0, [UR7+0xb8], R2 ;  /* 0x0000b802ff0075a7 */ /* 0x000ea40008001107 */
[----:B--2---:R-:W-:Y:S05]  /*41c0*/  @!P0 BRA `(.L_x_75) ;  /* 0x0000003c00688947 */ /* 0x004fea0003800000 */
.L_x_74:
[----:B------:R-:W-:Y:S02]  /*41d0*/  R2UR UR11, R15 ;  /* 0x000000000f0b72ca */ /* 0x000fe400000e0000 */
[----:B------:R-:W-:Y:S02]  /*41e0*/  R2UR UR10, R14 ;  /* 0x000000000e0a72ca */ /* 0x000fe400000e0000 */
[----:B------:R-:W-:Y:S04]  /*41f0*/  ISETP.NE.U32.AND P2, PT, RZ, UR4, PT ;  /* 0x00000004ff007c0c */ /* 0x000fe8000bf45070 */
[----:B------:R-:W-:Y:S05]  /*4200*/  ISETP.NE.AND.EX P2, PT, RZ, UR5, PT, P2 ;  /* 0x00000005ff007c0c */ /* 0x000fea000bf45320 */
[----:B------:R-:W-:Y:S02]  /*4210*/  USHF.L.U32 UR11, UR11, 0x7, URZ ;  /* 0x000000070b0b7899 */ /* 0x000fe400080006ff */
[----:B------:R-:W-:Y:S01]  /*4220*/  USHF.L.U32 UR10, UR10, 0x6, URZ ;  /* 0x000000060a0a7899 */ /* 0x000fe200080006ff */
[----:B------:R-:W-:Y:S11]  /*4230*/  BRA.U !UP4, `(.L_x_76) ;  /* 0x000000010c347547 */ /* 0x000ff6000b800000 */
[----:B------:R-:W-:Y:S01]  /*4240*/  UPLOP3.LUT UP0, UPT, UPT, UPT, UP3, 0x80, 0x8 ;  /* 0x000000000008789c */ /* 0x000fe20003f0f030 */
[----:B--2---:R-:W-:Y:S02]  /*4250*/  HFMA2 R0, -RZ, RZ, 0, 5.9604644775390625e-08 ;  /* 0x00000001ff007431 */ /* 0x004fe400000001ff */
[----:B------:R-:W-:Y:S03]  /*4260*/  IMAD.MOV.U32 R88, RZ, RZ, 0x1 ;  /* 0x00000001ff587424 */ /* 0x000fe600078e00ff */
[----:B------:R-:W-:Y:S05]  /*4270*/  PLOP3.LUT P0, PT, PT, PT, UP0, 0x80, 0x8 ;  /* 0x000000000008781c */ /* 0x000fea0003f0f008 */
[----:B------:R-:W2:Y:S01]  /*4280*/  @UP0 LDCU.64 UR14, c[0x0][0x888] ;  /* 0x00011100ff0e07ac */ /* 0x000ea20008000a00 */
[----:B------:R-:W-:Y:S07]  /*4290*/  @UP0 UIMAD UR8, UR36, UR4, URZ ;  /* 0x00000004240802a4 */ /* 0x000fee000f8e02ff */
[----:B------:R-:W-:Y:S01]  /*42a0*/  @!P0 PRMT R88, R0, 0x7610, R88 ;  /* 0x0000761000588816 */ /* 0x000fe20000000058 */
[----:B--2---:R-:W-:Y:S03]  /*42b0*/  @UP0 UIMAD.WIDE UR14, UR8, 0x4, UR14 ;  /* 0x00000004080e08a5 */ /* 0x004fe6000f8e020e */
[----:B------:R-:W2:Y:S03]  /*42c0*/  @!UP0 LDCU UR8, c[0x0][0x880] ;  /* 0x00011000ff0887ac */ /* 0x000ea60008000800 */
[----:B------:R-:W-:Y:S01]  /*42d0*/  IMAD.U32 R8, RZ, RZ, UR14 ;  /* 0x0000000eff087e24 */ /* 0x000fe2000f8e00ff */
[----:B------:R-:W-:Y:S05]  /*42e0*/  MOV R9, UR15 ;  /* 0x0000000f00097c02 */ /* 0x000fea0008000f00 */
[----:B-----5:R3:W5:Y:S02]  /*42f0*/  @P0 LDG.E R49, desc[UR46][R8.64] ;  /* 0x0000002e08310981 */ /* 0x020764000c1e1900 */
[----:B--23--:R-:W-:Y:S07]  /*4300*/  @!P0 IMAD.U32 R49, RZ, RZ, UR8 ;  /* 0x00000008ff318e24 */ /* 0x00cfee000f8e00ff */
.L_x_76:
[----:B-----5:R-:W-:Y:S01]  /*4310*/  @!P2 FSETP.EQ.AND P0, PT, R49, RZ, PT ;  /* 0x000000ff3100a20b */ /* 0x020fe20003f02000 */
[----:B------:R-:W-:Y:S01]  /*4320*/  @!UPT UIADD3 URZ, UPT, UPT, URZ, URZ, URZ ;  /* 0x000000fffffff290 */ /* 0x000fe2000fffe0ff */
[----:B------:R-:W-:Y:S11]  /*4330*/  @!P2 BRA `(.L_x_77) ;  /* 0x000000000014a947 */ /* 0x000ff60003800000 */
[----:B------:R-:W-:Y:S02]  /*4340*/  LOP3.LUT P2, RZ, R88, 0xff, RZ, 0xc0, !PT ;  /* 0x000000ff58ff7812 */ /* 0x000fe4000784c0ff */
[----:B------:R-:W-:Y:S04]  /*4350*/  PLOP3.LUT P0, PT, PT, PT, UP0, 0x80, 0x8 ;  /* 0x000000000008781c */ /* 0x000fe80003f0f008 */
[----:B------:R-:W-:Y:S07]  /*4360*/  PLOP3.LUT P0, PT, P0, PT, PT, 0x8, 0x80 ;  /* 0x000000000080781c */ /* 0x000fee000070e170 */
[----:B------:R-:W-:Y:S11]  /*4370*/  @P2 FSETP.EQ.AND P0, PT, R49, RZ, PT ;  /* 0x000000ff3100220b */ /* 0x000ff60003f02000 */
[----:B------:R-:W-:Y:S02]  /*4380*/  @!UPT UIADD3 URZ, UPT, UPT, URZ, URZ, URZ ;  /* 0x000000fffffff290 */ /* 0x000fe4000fffe0ff */
.L_x_77:
[----:B------:R-:W-:Y:S01]  /*4390*/  ULEA UR15, UR13, UR7, 0x3 ;  /* 0x000000070d0f7291 */ /* 0x000fe2000f8e18ff */
[----:B------:R-:W-:Y:S02]  /*43a0*/  SHF.L.U32 R9, R29, 0x1f, RZ ;  /* 0x0000001f1d097819 */ /* 0x000fe400000006ff */
[----:B------:R-:W-:Y:S04]  /*43b0*/  ELECT P4, URZ, PT ;  /* 0x0000000000ff782f */ /* 0x000fe80003880000 */
[----:B------:R-:W-:Y:S02]  /*43c0*/  PLOP3.LUT P4, PT, P0, P4, PT, 0xf2, 0x2f ;  /* 0x00000000002f781c */ /* 0x000fe40000789e72 */
[----:B------:R-:W3:Y:S11]  /*43d0*/  SYNCS.PHASECHK.TRANS64.TRYWAIT P2, [UR15+0x98], R9 ;  /* 0x00009809ff0075a7 */ /* 0x000ef6000804110f */
[----:B-1----:R-:W-:Y:S05]  /*43e0*/  @!P4 IADD3 R8, P0, PT, R30, 0x580, RZ ;  /* 0x000005801e08c810 */ /* 0x002fea0007f1e0ff */
[----:B--2---:R-:W-:Y:S01]  /*43f0*/  @!P4 IMAD.X R2, RZ, RZ, R31, P0 ;  /* 0x000000ffff02c224 */ /* 0x004fe200000e061f */
[----:B---3--:R-:W-:Y:S07]  /*4400*/  @!P2 BRA `(.L_x_78) ;  /* 0x0000003800f0a947 */ /* 0x008fee0003800000 */
.L_x_157:
[----:B------:R-:W2:Y:S01]  /*4410*/  LDC.64 R12, c[0x0][0xb18] ;  /* 0x0002c600ff0c7b82 */ /* 0x000ea20000000a00 */
[----:B------:R-:W-:Y:S01]  /*4420*/  @!P4 R2UR UR8, R2 ;  /* 0x000000000208c2ca */ /* 0x000fe200000e0000 */
[----:B------:R-:W-:Y:S01]  /*4430*/  VOTEU.ALL UP2, P4 ;  /* 0x0000000000ff7886 */ /* 0x000fe20002040000 */
[----:B------:R-:W-:Y:S01]  /*4440*/  @!P4 R2UR UR9, R8 ;  /* 0x000000000809c2ca */ /* 0x000fe200000e0000 */
[----:B------:R-:W-:Y:S01]  /*4450*/  VOTEU.ALL UP1, P4 ;  /* 0x0000000000ff7886 */ /* 0x000fe20002020000 */
[----:B-1----:R-:W-:Y:S03]  /*4460*/  @!P4 IMAD.MOV.U32 R0, RZ, RZ, 0x2000 ;  /* 0x00002000ff00c424 */ /* 0x002fe600078e00ff */
[----:B------:R-:W1:Y:S01]  /*4470*/  @!P1 LDC R2, c[0x0][0xb0c] ;  /* 0x0002c300ff029b82 */ /* 0x000e620000000800 */
[----:B------:R-:W-:Y:S01]  /*4480*/  UMOV UR20, 0x0 ;  /* 0x0000000000147882 */ /* 0x000fe20000000000 */
[----:B------:R-:W-:Y:S01]  /*4490*/  UMOV UR21, 0x10000000 ;  /* 0x1000000000157882 */ /* 0x000fe20000000000 */
[----:B------:R-:W-:Y:S01]  /*44a0*/  UMOV UR12, UR36 ;  /* 0x00000024000c7c82 */ /* 0x000fe20008000000 */
[----:B------:R-:W-:Y:S01]  /*44b0*/  UIADD3 UR14, UPT, UPT, UR13, 0x1, URZ ;  /* 0x000000010d0e7890 */ /* 0x000fe2000fffe0ff */
[----:B------:R-:W-:Y:S01]  /*44c0*/  @P3 SHF.R.U32.HI R26, RZ, 0x10, R21 ;  /* 0x00000010ff1a3819 */ /* 0x000fe20000011615 */
[----:B------:R-:W-:Y:S02]  /*44d0*/  VIADD R28, R28, 0x1 ;  /* 0x000000011c1c7836 */ /* 0x000fe40000000000 */
[----:B------:R-:W-:Y:S01]  /*44e0*/  IMAD.U32 R9, RZ, RZ, UR8 ;  /* 0x00000008ff097e24 */ /* 0x000fe2000f8e00ff */
[----:B------:R-:W-:Y:S01]  /*44f0*/  @!UP2 ULEA UR8, UR13, UR7, 0xd ;  /* 0x000000070d08a291 */ /* 0x000fe2000f8e68ff */
[----:B------:R-:W-:Y:S01]  /*4500*/  IMAD.U32 R8, RZ, RZ, UR9 ;  /* 0x00000009ff087e24 */ /* 0x000fe2000f8e00ff */
[----:B------:R-:W-:Y:S02]  /*4510*/  UIADD3 UR9, UPT, UPT, UR15, 0x80, URZ ;  /* 0x000000800f097890 */ /* 0x000fe4000fffe0ff */
[----:B------:R-:W-:Y:S01]  /*4520*/  @!P4 R2UR UR19, R9 ;  /* 0x000000000913c2ca */ /* 0x000fe200000e0000 */
[----:B------:R-:W-:Y:S01]  /*4530*/  @!UP2 UIADD3 UR8, UPT, UPT, UR8, 0x200, URZ ;  /* 0x000002000808a890 */ /* 0x000fe2000fffe0ff */
[----:B------:R-:W-:Y:S01]  /*4540*/  @!P4 R2UR UR18, R8 ;  /* 0x000000000812c2ca */ /* 0x000fe200000e0000 */
[----:B------:R-:W-:Y:S01]  /*4550*/  UISETP.NE.AND UP5, UPT, UR14, 0x3, UPT ;  /* 0x000000030e00788c */ /* 0x000fe2000bfa5270 */
[----:B------:R-:W3:Y:S01]  /*4560*/  LDC.64 R8, c[0x0][0xb10] ;  /* 0x0002c400ff087b82 */ /* 0x000ee20000000a00 */
[----:B------:R-:W-:Y:S02]  /*4570*/  UPRMT UR16, UR37, 0x654, UR9 ;  /* 0x0000065425107896 */ /* 0x000fe40008000009 */
[----:B------:R-:W-:Y:S02]  /*4580*/  USEL UR17, URZ, 0x1, UP5 ;  /* 0x00000001ff117887 */ /* 0x000fe4000a800000 */
[----:B------:R-:W-:Y:S04]  /*4590*/  USEL UR14, UR14, URZ, UP5 ;  /* 0x000000ff0e0e7287 */ /* 0x000fe8000a800000 */
[----:B------:R-:W-:Y:S01]  /*45a0*/  ULEA UR13, UR14, UR7, 0x3 ;  /* 0x000000070e0d7291 */ /* 0x000fe2000f8e18ff */
[----:B------:R-:W-:Y:S01]  /*45b0*/  LOP3.LUT R29, R29, UR17, RZ, 0x3c, !PT ;  /* 0x000000111d1d7c12 */ /* 0x000fe2000f8e3cff */
[----:B------:R1:W-:Y:S01]  /*45c0*/  @!UP1 UTMALDG.3D [UR8], [UR18], desc[UR20] ;  /* 0x00001408120095b4 */ /* 0x0003e20008011000 */
[----:B------:R5:W-:Y:S02]  /*45d0*/  @!P4 SYNCS.ARRIVE.TRANS64.RED.A0TR RZ, [UR15+0x80], R0 ;  /* 0x00008000ffffc9a7 */ /* 0x000be4000830040f */
[----:B------:R-:W-:Y:S01]  /*45e0*/  SHF.L.U32 R14, R29, 0x1f, RZ ;  /* 0x0000001f1d0e7819 */ /* 0x000fe200000006ff */
[C---:B---3--:R-:W-:Y:S01]  /*45f0*/  @!P1 IMAD.HI.U32 R8, R11.reuse, R8, RZ ;  /* 0x000000080b089227 */ /* 0x048fe200078e00ff */
[----:B--2---:R-:W-:Y:S02]  /*4600*/  @!P1 ISETP.NE.AND P0, PT, R12, 0x1, PT ;  /* 0x000000010c00980c */ /* 0x004fe40003f05270 */
[----:B-1----:R-:W-:Y:S01]  /*4610*/  @!P1 ISETP.NE.AND P2, PT, R2, 0x1, PT ;  /* 0x000000010200980c */ /* 0x002fe20003f45270 */
[----:B------:R-:W-:Y:S01]  /*4620*/  SYNCS.ARRIVE.TRANS64.RED.A1T0 RZ, [UR16], RZ ;  /* 0x000000ffffff79a7 */ /* 0x000fe20008100410 */
[C---:B------:R-:W-:Y:S01]  /*4630*/  @!P1 IMAD.HI.U32 R13, R10.reuse, R13, RZ ;  /* 0x0000000d0a0d9227 */ /* 0x040fe200078e00ff */
[----:B------:R-:W-:Y:S04]  /*4640*/  @!P1 SHF.R.U32.HI R8, RZ, R9, R8 ;  /* 0x00000009ff089219 */ /* 0x000fe80000011608 */
[----:B------:R-:W-:Y:S01]  /*4650*/  @!P1 SEL R8, R11, R8, !P2 ;  /* 0x000000080b089207 */ /* 0x000fe20005000000 */
[----:B------:R-:W1:Y:S01]  /*4660*/  SYNCS.PHASECHK.TRANS64.TRYWAIT P5, [UR13+0x98], R14 ;  /* 0x0000980eff0075a7 */ /* 0x000e6200080a110d */
[----:B-----5:R-:W2:Y:S02]  /*4670*/  @!P1 LDC R0, c[0x0][0xb20] ;  /* 0x0002c800ff009b82 */ /* 0x020ea40000000800 */
[----:B--2---:R-:W-:Y:S04]  /*4680*/  @!P1 SHF.R.U32.HI R0, RZ, R0, R13 ;  /* 0x00000000ff009219 */ /* 0x004fe8000001160d */
[----:B------:R-:W-:Y:S05]  /*4690*/  @!P1 SEL R9, R10, R0, !P0 ;  /* 0x000000000a099207 */ /* 0x000fea0004000000 */
[----:B------:R-:W-:Y:S02]  /*46a0*/  @!P1 IMAD.IADD R0, R9, 0x1, -R8 ;  /* 0x0000000109009824 */ /* 0x000fe400078e0a08 */
[----:B------:R-:W-:Y:S02]  /*46b0*/  @!P1 IMAD.IADD R8, R8, 0x1, -R9 ;  /* 0x0000000108089824 */ /* 0x000fe400078e0a09 */
[----:B------:R-:W-:Y:S02]  /*46c0*/  @!P1 IMAD R11, R0, R2, R11 ;  /* 0x00000002000b9224 */ /* 0x000fe400078e020b */
[----:B------:R-:W-:Y:S01]  /*46d0*/  @!P1 IMAD R10, R8, R12, R10 ;  /* 0x0000000c080a9224 */ /* 0x000fe200078e020a */
[----:B-1----:R-:W-:Y:S06]  /*46e0*/  @!P5 BRA `(.L_x_79) ;  /* 0x000000380050d947 */ /* 0x002fec0003800000 */
.L_x_159:
[----:B------:R-:W-:Y:S01]  /*46f0*/  @!P4 IADD3 R2, P0, PT, R30, 0x580, RZ ;  /* 0x000005801e02c810 */ /* 0x000fe20007f1e0ff */
[----:B------:R-:W-:Y:S01]  /*4700*/  UMOV UR18, 0x0 ;  /* 0x0000000000127882 */ /* 0x000fe20000000000 */
[----:B------:R-:W-:Y:S01]  /*4710*/  UMOV UR19, 0x10000000 ;  /* 0x1000000000137882 */ /* 0x000fe20000000000 */
[----:B------:R-:W-:Y:S01]  /*4720*/  VOTEU.ALL UP1, P4 ;  /* 0x0000000000ff7886 */ /* 0x000fe20002020000 */
[----:B------:R-:W-:Y:S01]  /*4730*/  @!P4 R2UR UR9, R2 ;  /* 0x000000000209c2ca */ /* 0x000fe200000e0000 */
[----:B-1----:R-:W-:Y:S01]  /*4740*/  @!P4 IMAD.X R0, RZ, RZ, R31, P0 ;  /* 0x000000ffff00c224 */ /* 0x002fe200000e061f */
[----:B------:R-:W-:Y:S01]  /*4750*/  UMOV UR12, UR36 ;  /* 0x00000024000c7c82 */ /* 0x000fe20008000000 */
[----:B------:R-:W-:Y:S01]  /*4760*/  @P3 R2UR UR36, R26 ;  /* 0x000000001a2432ca */ /* 0x000fe200000e0000 */
[----:B------:R-:W-:Y:S01]  /*4770*/  @!UP1 ULEA UR15, UR14, UR7, 0xd ;  /* 0x000000070e0f9291 */ /* 0x000fe2000f8e68ff */
[----:B------:R-:W-:Y:S01]  /*4780*/  ISETP.NE.AND P0, PT, R28, 0x2, PT ;  /* 0x000000021c00780c */ /* 0x000fe20003f05270 */
[----:B------:R-:W-:Y:S01]  /*4790*/  @!UP1 UIADD3 UR10, UPT, UPT, UR10, 0x20, URZ ;  /* 0x000000200a0a9890 */ /* 0x000fe2000fffe0ff */
[----:B------:R-:W-:Y:S01]  /*47a0*/  @!P4 R2UR UR8, R0 ;  /* 0x000000000008c2ca */ /* 0x000fe200000e0000 */
[----:B------:R-:W-:Y:S01]  /*47b0*/  IMAD.IADD R14, R10, 0x1, R86 ;  /* 0x000000010a0e7824 */ /* 0x000fe200078e0256 */
[----:B------:R-:W-:Y:S01]  /*47c0*/  SEL R0, RZ, 0x1, P0 ;  /* 0x00000001ff007807 */ /* 0x000fe20000000000 */
[----:B------:R-:W-:Y:S01]  /*47d0*/  IMAD.IADD R15, R11, 0x1, R87 ;  /* 0x000000010b0f7824 */ /* 0x000fe200078e0257 */
[----:B------:R-:W-:Y:S02]  /*47e0*/  SEL R28, R28, RZ, P0 ;  /* 0x000000ff1c1c7207 */ /* 0x000fe40000000000 */
[----:B------:R-:W-:Y:S01]  /*47f0*/  IMAD.U32 R8, RZ, RZ, UR9 ;  /* 0x00000009ff087e24 */ /* 0x000fe2000f8e00ff */
[----:B------:R-:W-:Y:S01]  /*4800*/  UIADD3 UR9, UPT, UPT, UR13, 0x80, URZ ;  /* 0x000000800d097890 */ /* 0x000fe2000fffe0ff */
[----:B------:R-:W-:Y:S03]  /*4810*/  LOP3.LUT R27, R27, R0, RZ, 0x3c, !PT ;  /* 0x000000001b1b7212 */ /* 0x000fe600078e3cff */
[----:B------:R-:W-:Y:S02]  /*4820*/  @!P4 R2UR UR16, R8 ;  /* 0x000000000810c2ca */ /* 0x000fe400000e0000 */
[----:B------:R-:W-:Y:S01]  /*4830*/  IMAD.U32 R9, RZ, RZ, UR8 ;  /* 0x00000008ff097e24 */ /* 0x000fe2000f8e00ff */
[----:B------:R-:W-:Y:S01]  /*4840*/  @!UP1 UIADD3 UR8, UPT, UPT, UR15, 0x200, URZ ;  /* 0x000002000f089890 */ /* 0x000fe2000fffe0ff */
[----:B------:R-:W-:Y:S01]  /*4850*/  VOTEU.ALL UP1, P4 ;  /* 0x0000000000ff7886 */ /* 0x000fe20002020000 */
[----:B------:R-:W-:Y:S02]  /*4860*/  UPRMT UR15, UR37, 0x654, UR9 ;  /* 0x00000654250f7896 */ /* 0x000fe40008000009 */
[----:B------:R-:W-:Y:S11]  /*4870*/  @!P4 R2UR UR17, R9 ;  /* 0x000000000911c2ca */ /* 0x000ff600000e0000 */
[----:B------:R-:W-:Y:S02]  /*4880*/  @!UPT UIADD3 URZ, UPT, UPT, URZ, URZ, URZ ;  /* 0x000000fffffff290 */ /* 0x000fe4000fffe0ff */
[----:B------:R2:W-:Y:S01]  /*4890*/  @!UP1 UTMALDG.3D [UR8], [UR16], desc[UR18] ;  /* 0x00001208100095b4 */ /* 0x0005e20008011000 */
[----:B------:R2:W-:Y:S01]  /*48a0*/  @!P4 SYNCS.ARRIVE.TRANS64.RED.A0TR RZ, [UR13+0x80], R25 ;  /* 0x00008019ffffc9a7 */ /* 0x0005e2000830040d */
[----:B------:R-:W-:Y:S04]  /*48b0*/  UIADD3 UR13, UPT, UPT, UR14, 0x1, URZ ;  /* 0x000000010e0d7890 */ /* 0x000fe8000fffe0ff */
[----:B------:R-:W-:Y:S04]  /*48c0*/  UISETP.NE.AND UP1, UPT, UR13, 0x3, UPT ;  /* 0x000000030d00788c */ /* 0x000fe8000bf25270 */
[----:B------:R-:W-:Y:S02]  /*48d0*/  USEL UR14, URZ, 0x1, UP1 ;  /* 0x00000001ff0e7887 */ /* 0x000fe40008800000 */
[----:B------:R-:W-:Y:S02]  /*48e0*/  USEL UR13, UR13, URZ, UP1 ;  /* 0x000000ff0d0d7287 */ /* 0x000fe40008800000 */
[----:B------:R-:W-:Y:S02]  /*48f0*/  UPLOP3.LUT UP1, UPT, UPT, UPT, UPT, 0x80, 0x8 ;  /* 0x000000000008789c */ /* 0x000fe40003f2f070 */
[----:B------:R-:W-:Y:S01]  /*4900*/  LOP3.LUT R29, R29, UR14, RZ, 0x3c, !PT ;  /* 0x0000000e1d1d7c12 */ /* 0x000fe2000f8e3cff */
[----:B------:R-:W-:Y:S01]  /*4910*/  SYNCS.ARRIVE.TRANS64.RED.A1T0 RZ, [UR15], RZ ;  /* 0x000000ffffff79a7 */ /* 0x000fe2000810040f */
[----:B------:R-:W-:Y:S07]  /*4920*/  @P3 BRA `(.L_x_80) ;  /* 0xfffffff4001c3947 */ /* 0x000fee000383ffff */
[----:B------:R-:W-:Y:S01]  /*4930*/  UIADD3 UR7, UPT, UPT, UR7, 0x98, URZ ;  /* 0x0000009807077890 */ /* 0x000fe2000fffe0ff */
[----:B------:R-:W-:-:S03]  /*4940*/  SHF.L.U32 R2, R29, 0x1f, RZ ;  /* 0x0000001f1d027819 */ /* 0x000fc600000006ff */
[----:B------:R-:W-:-:S09]  /*4950*/  ULEA UR4, UR13, UR7, 0x3 ;  /* 0x000000070d047291 */ /* 0x000fd2000f8e18ff */
[----:B------:R-:W1:Y:S02]  /*4960*/  SYNCS.PHASECHK.TRANS64.TRYWAIT P0, [UR4], R2 ;  /* 0x00000002ff0075a7 */ /* 0x000e640008001104 */
[----:B-1----:R-:W-:Y:S05]  /*4970*/  @!P0 BRA `(.L_x_81) ;  /* 0x0000003400c48947 */ /* 0x002fea0003800000 */
.L_x_161:
        /* <DEDUP_REMOVED lines=9> */
.L_x_163:
[----:B------:R-:W-:-:S04]  /*4a10*/  UIADD3 UR5, UPT, UPT, UR5, 0x1, URZ ;  /* 0x0000000105057890 */ /* 0x000fc8000fffe0ff */
[----:B------:R-:W-:-:S04]  /*4a20*/  UISETP.NE.AND UP0, UPT, UR5, 0x3, UPT ;  /* 0x000000030500788c */ /* 0x000fc8000bf05270 */
[----:B------:R-:W-:Y:S02]  /*4a30*/  USEL UR4, URZ, 0x1, UP0 ;  /* 0x00000001ff047887 */ /* 0x000fe40008000000 */
[----:B------:R-:W-:-:S04]  /*4a40*/  USEL UR5, UR5, URZ, UP0 ;  /* 0x000000ff05057287 */ /* 0x000fc80008000000 */
[----:B------:R-:W-:Y:S01]  /*4a50*/  ULEA UR5, UR5, UR7, 0x3 ;  /* 0x0000000705057291 */ /* 0x000fe2000f8e18ff */
[----:B-1----:R-:W-:-:S04]  /*4a60*/  LOP3.LUT R2, R29, UR4, RZ, 0x3c, !PT ;  /* 0x000000041d027c12 */ /* 0x002fc8000f8e3cff */
[----:B------:R-:W-:Y:S01]  /*4a70*/  SHF.L.U32 R2, R2, 0x1f, RZ ;  /* 0x0000001f02027819 */ /* 0x000fe200000006ff */
[----:B------:R-:W-:-:S07]  /*4a80*/  IMAD.U32 R0, RZ, RZ, UR5 ;  /* 0x00000005ff007e24 */ /* 0x000fce000f8e00ff */
.L_x_83:
[----:B-1----:R1:W3:Y:S02]  /*4a90*/  SYNCS.PHASECHK.TRANS64.TRYWAIT P0, [R0+URZ], R2 ;  /* 0x00000002000075a7 */ /* 0x0022e400080011ff */
[----:B---3--:R-:W-:Y:S05]  /*4aa0*/  @!P0 NANOSLEEP.SYNCS 0x989680 ;  /* 0x009896800000895d */ /* 0x008fea0003900000 */
[----:B------:R-:W3:Y:S02]  /*4ab0*/  @!P0 SYNCS.PHASECHK.TRANS64 P0, [R0+URZ], R2 ;  /* 0x00000002000085a7 */ /* 0x000ee400080010ff */
[----:B--23--:R-:W-:Y:S05]  /*4ac0*/  @P0 EXIT ;  /* 0x000000000000094d */ /* 0x00cfea0003800000 */
[----:B------:R-:W-:Y:S05]  /*4ad0*/  BRA `(.L_x_83) ;  /* 0xfffffffc00ec7947 */ /* 0x000fea000383ffff */
.L_x_71:
[----:B------:R-:W-:-:S06]  /*4ae0*/  UISETP.GE.AND UP1, UPT, UR8, 0x4, UPT ;  /* 0x000000040800788c */ /* 0x000fcc000bf26270 */
[----:B------:R-:W-:-:S13]  /*4af0*/  PLOP3.LUT P0, PT, PT, PT, UP1, 0x80, 0x8 ;  /* 0x000000000008781c */ /* 0x000fda0003f0f018 */
[----:B------:R-:W-:Y:S05]  /*4b00*/  @!P0 EXIT ;  /* 0x000000000000894d */ /* 0x000fea0003800000 */
[----:B------:R-:W-:Y:S01]  /*4b10*/  BAR.SYNC.DEFER_BLOCKING 0x6, 0xa0 ;  /* 0x0182800000007b1d */ /* 0x000fe20000010000 */
[C---:B------:R-:W-:Y:S01]  /*4b20*/  IMAD.SHL.U32 R2, R93.reuse, 0x20, RZ ;  /* 0x000000205d027824 */ /* 0x040fe200078e00ff */
[C---:B------:R-:W-:Y:S01]  /*4b30*/  LOP3.LUT R94, R93.reuse, 0x2, RZ, 0xc0, !PT ;  /* 0x000000025d5e7812 */ /* 0x040fe200078ec0ff */
[C---:B------:R-:W-:Y:S01]  /*4b40*/  IMAD.SHL.U32 R99, R93.reuse, 0x4, RZ ;  /* 0x000000045d637824 */ /* 0x040fe200078e00ff */
[C---:B------:R-:W-:Y:S01]  /*4b50*/  LOP3.LUT R100, R93.reuse, 0x60, RZ, 0xc0, !PT ;  /* 0x000000605d647812 */ /* 0x040fe200078ec0ff */
[C---:B------:R-:W-:Y:S01]  /*4b60*/  IMAD.U32 R46, R93.reuse, 0x10000, RZ ;  /* 0x000100005d2e7824 */ /* 0x040fe200078e00ff */
[----:B------:R-:W-:Y:S02]  /*4b70*/  UMOV UR48, 0x400 ;  /* 0x0000040000307882 */ /* 0x000fe40000000000 */
[----:B------:R-:W1:Y:S01]  /*4b80*/  LDC R91, c[0x0][0x370] ;  /* 0x0000dc00ff5b7b82 */ /* 0x000e620000000800 */
[----:B------:R-:W-:Y:S01]  /*4b90*/  ULEA UR48, UR37, UR48, 0x18 ;  /* 0x0000003025307291 */ /* 0x000fe2000f8ec0ff */
[----:B------:R-:W-:Y:S01]  /*4ba0*/  LOP3.LUT R3, R2, 0xc0, RZ, 0xc0, !PT ;  /* 0x000000c002037812 */ /* 0x000fe200078ec0ff */
[----:B------:R-:W-:Y:S01]  /*4bb0*/  IMAD.MOV.U32 R45, RZ, RZ, RZ ;  /* 0x000000ffff2d7224 */ /* 0x000fe200078e00ff */
[----:B------:R-:W-:Y:S01]  /*4bc0*/  LOP3.LUT R93, R93, 0x4, RZ, 0xc0, !PT ;  /* 0x000000045d5d7812 */ /* 0x000fe200078ec0ff */
[----:B------:R-:W-:Y:S01]  /*4bd0*/  UIADD3 UR52, UPT, UPT, UR48, 0x200, URZ ;  /* 0x0000020030347890 */ /* 0x000fe2000fffe0ff */
[----:B------:R-:W-:-:S02]  /*4be0*/  LOP3.LUT R99, R3, 0x18, R99, 0xf8, !PT ;  /* 0x0000001803637812 */ /* 0x000fc400078ef863 */
[----:B------:R-:W-:Y:S01]  /*4bf0*/  CS2R R96, SRZ ;  /* 0x0000000000607805 */ /* 0x000fe2000001ff00 */
[----:B------:R-:W2:Y:S01]  /*4c00*/  LDC R42, c[0x0][0xb0c] ;  /* 0x0002c300ff2a7b82 */ /* 0x000ea20000000800 */
[----:B------:R-:W-:Y:S01]  /*4c10*/  LOP3.LUT R46, R46, 0x600000, RZ, 0xc0, !PT ;  /* 0x006000002e2e7812 */ /* 0x000fe200078ec0ff */
[----:B------:R-:W-:Y:S01]  /*4c20*/  IMAD.MOV.U32 R103, RZ, RZ, RZ ;  /* 0x000000ffff677224 */ /* 0x000fe200078e00ff */
[----:B------:R-:W-:Y:S01]  /*4c30*/  IADD3 R98, PT, PT, -R93, 0x2, RZ ;  /* 0x000000025d627810 */ /* 0x000fe20007ffe1ff */
[----:B------:R-:W-:Y:S01]  /*4c40*/  IMAD.MOV R94, RZ, RZ, -R94 ;  /* 0x000000ffff5e7224 */ /* 0x000fe200078e0a5e */
[----:B------:R-:W-:Y:S01]  /*4c50*/  LOP3.LUT R99, R99, 0xf20, R2, 0xf8, !PT ;  /* 0x00000f2063637812 */ /* 0x000fe200078ef802 */
[----:B------:R-:W-:Y:S01]  /*4c60*/  IMAD.MOV R93, RZ, RZ, -R93 ;  /* 0x000000ffff5d7224 */ /* 0x000fe200078e0a5d */
[----:B------:R-:W4:Y:S01]  /*4c70*/  LDCU.64 UR54, c[0x0][0x348] ;  /* 0x00006900ff3677ac */ /* 0x000f220008000a00 */
[----:B------:R-:W1:Y:S01]  /*4c80*/  LDC R89, c[0x0][0xb20] ;  /* 0x0002c800ff597b82 */ /* 0x000e620000000800 */
[----:B------:R-:W3:Y:S01]  /*4c90*/  LDS R0, [UR48+0x170] ;  /* 0x00017030ff007984 */ /* 0x000ee20008000800 */
[----:B------:R-:W-:Y:S01]  /*4ca0*/  IMAD.SHL.U32 R98, R98, 0x10, RZ ;  /* 0x0000001062627824 */ /* 0x000fe200078e00ff */
[----:B------:R-:W-:Y:S01]  /*4cb0*/  LEA R99, R99, UR52, 0x1 ;  /* 0x0000003463637c11 */ /* 0x000fe2000f8e08ff */
[----:B------:R-:W-:Y:S01]  /*4cc0*/  UMOV UR51, 0x1 ;  /* 0x0000000100337882 */ /* 0x000fe20000000000 */
[----:B------:R-:W-:Y:S01]  /*4cd0*/  UMOV UR56, URZ ;  /* 0x000000ff00387c82 */ /* 0x000fe20008000000 */
[----:B------:R-:W1:Y:S02]  /*4ce0*/  LDCU.64 UR38, c[0x0][0x888] ;  /* 0x00011100ff2677ac */ /* 0x000e640008000a00 */
[----:B------:R-:W1:Y:S01]  /*4cf0*/  LDC R41, c[0x0][0xb30] ;  /* 0x0002cc00ff297b82 */ /* 0x000e620000000800 */
[----:B------:R-:W1:Y:S01]  /*4d00*/  LDCU.64 UR44, c[0x0][0x890] ;  /* 0x00011200ff2c77ac */ /* 0x000e620008000a00 */
[----:B------:R-:W-:Y:S01]  /*4d10*/  UMOV UR50, URZ ;  /* 0x000000ff00327c82 */ /* 0x000fe20008000000 */
[----:B------:R-:W-:-:S05]  /*4d20*/  UMOV UR49, URZ ;  /* 0x000000ff00317c82 */ /* 0x000fca0008000000 */
[----:B------:R-:W1:Y:S08]  /*4d30*/  LDC.64 R84, c[0x0][0xb10] ;  /* 0x0002c400ff547b82 */ /* 0x000e700000000a00 */
[----:B------:R-:W1:Y:S08]  /*4d40*/  LDC.64 R38, c[0x0][0xb18] ;  /* 0x0002c600ff267b82 */ /* 0x000e700000000a00 */
[----:B------:R-:W1:Y:S08]  /*4d50*/  LDC.64 R36, c[0x0][0xb28] ;  /* 0x0002ca00ff247b82 */ /* 0x000e700000000a00 */
[----:B------:R-:W1:Y:S01]  /*4d60*/  LDC.64 R82, c[0x0][0x8b0] ;  /* 0x00022c00ff527b82 */ /* 0x000e620000000a00 */
[----:B---3--:R-:W-:-:S07]  /*4d70*/  IMAD.IADD R46, R0, 0x1, R46 ;  /* 0x00000001002e7824 */ /* 0x008fce00078e022e */
[----:B------:R-:W3:Y:S08]  /*4d80*/  LDC.64 R80, c[0x0][0x8a8] ;  /* 0x00022a00ff507b82 */ /* 0x000ef00000000a00 */
[----:B--2-4-:R-:W1:Y:S02]  /*4d90*/  LDC R90, c[0x0][0x374] ;  /* 0x0000dd00ff5a7b82 */ /* 0x014e640000000800 */
.L_x_114:
[C---:B------:R-:W-:Y:S02]  /*4da0*/  LEA R0, R103.reuse, UR48, 0x3 ;  /* 0x0000003067007c11 */ /* 0x040fe4000f8e18ff */
[----:B------:R-:W-:Y:S02]  /*4db0*/  SHF.L.U32 R2, R96, 0x1f, RZ ;  /* 0x0000001f60027819 */ /* 0x000fe400000006ff */
[----:B------:R-:W-:Y:S02]  /*4dc0*/  LEA R16, R103, UR48, 0x4 ;  /* 0x0000003067107c11 */ /* 0x000fe4000f8e20ff */
[----:B------:R-:W2:Y:S02]  /*4dd0*/  SYNCS.PHASECHK.TRANS64.TRYWAIT P0, [R0+URZ+0xc0], R2 ;  /* 0x0000c002000075a7 */ /* 0x000ea400080011ff */
[----:B--2---:R-:W-:Y:S05]  /*4de0*/  @!P0 BRA `(.L_x_84) ;  /* 0x0000003000d88947 */ /* 0x004fea0003800000 */
.L_x_164:
[----:B------:R-:W4:Y:S01]  /*4df0*/  LDC.64 R10, c[0x0][0xb10] ;  /* 0x0002c400ff0a7b82 */ /* 0x000f220000000a00 */
[----:B------:R-:W3:Y:S01]  /*4e00*/  LDS.128 R16, [R16+0x150] ;  /* 0x0001500010107984 */ /* 0x000ee20000000c00 */
[----:B-1----:R-:W-:Y:S01]  /*4e10*/  ISETP.NE.AND P1, PT, R41, 0x1, PT ;  /* 0x000000012900780c */ /* 0x002fe20003f25270 */
[----:B--2---:R-:W-:Y:S01]  /*4e20*/  VIADD R0, R0, 0xd0 ;  /* 0x000000d000007836 */ /* 0x004fe20000000000 */
[----:B------:R-:W-:Y:S04]  /*4e30*/  ISETP.GE.AND P0, PT, R40, 0x1, PT ;  /* 0x000000012800780c */ /* 0x000fe80003f06270 */
[----:B------:R-:W1:Y:S01]  /*4e40*/  LDC.64 R8, c[0x0][0xb18] ;  /* 0x0002c600ff087b82 */ /* 0x000e620000000a00 */
[----:B------:R-:W-:Y:S01]  /*4e50*/  PRMT R0, RZ, 0x654, R0 ;  /* 0x00000654ff007816 */ /* 0x000fe20000000000 */
[----:B------:R-:W-:Y:S01]  /*4e60*/  @!PT LDS RZ, [RZ] ;  /* 0x00000000fffff984 */ /* 0x000fe20000000800 */
[----:B------:R-:W-:Y:S01]  /*4e70*/  @!PT LDS RZ, [RZ] ;  /* 0x00000000fffff984 */ /* 0x000fe20000000800 */
[----:B------:R-:W-:Y:S01]  /*4e80*/  @!PT LDS RZ, [RZ] ;  /* 0x00000000fffff984 */ /* 0x000fe20000000800 */
[----:B------:R-:W-:Y:S01]  /*4e90*/  @!PT LDS RZ, [RZ] ;  /* 0x00000000fffff984 */ /* 0x000fe20000000800 */
[----:B------:R2:W-:Y:S06]  /*4ea0*/  MEMBAR.ALL.CTA ;  /* 0x0000000000007992 */ /* 0x0005ec0000008000 */
[----:B--2---:R-:W2:Y:S01]  /*4eb0*/  FENCE.VIEW.ASYNC.S ;  /* 0x00000000000073c6 */ /* 0x004ea20000000000 */
[----:B------:R-:W1:Y:S08]  /*4ec0*/  @!P1 LDC R12, c[0x0][0xb20] ;  /* 0x0002c800ff0c9b82 */ /* 0x000e700000000800 */
[----:B------:R-:W1:Y:S01]  /*4ed0*/  @!P1 LDC R7, c[0x0][0xb0c] ;  /* 0x0002c300ff079b82 */ /* 0x000e620000000800 */
[----:B--2---:R2:W-:Y:S01]  /*4ee0*/  SYNCS.ARRIVE.TRANS64.RED.A1T0 RZ, [R0+URZ], RZ ;  /* 0x000000ff00ff79a7 */ /* 0x0045e200081004ff */
[----:B---3--:R-:W-:Y:S04]  /*4ef0*/  LOP3.LUT P4, RZ, R18, 0x1, RZ, 0xc0, !PT ;  /* 0x0000000112ff7812 */ /* 0x008fe8000788c0ff */
[----:B------:R-:W-:Y:S09]  /*4f00*/  P2R R101, PR, RZ, 0x10 ;  /* 0x00000010ff657803 */ /* 0x000ff20000000000 */
[----:B------:R-:W-:Y:S02]  /*4f10*/  @P4 MOV R44, R16 ;  /* 0x00000010002c4202 */ /* 0x000fe40000000f00 */
[----:B------:R-:W-:Y:S01]  /*4f20*/  @P4 LOP3.LUT R43, R17, 0xffff, RZ, 0xc0, !PT ;  /* 0x0000ffff112b4812 */ /* 0x000fe200078ec0ff */
[----:B--2-4-:R-:W-:Y:S06]  /*4f30*/  @!P0 BRA `(.L_x_85) ;  /* 0x0000000000a48947 */ /* 0x014fec0003800000 */
[----:B------:R-:W-:Y:S01]  /*4f40*/  IMAD.HI.U32 R0, R90, R39, RZ ;  /* 0x000000275a007227 */ /* 0x000fe200078e00ff */
[----:B------:R-:W-:Y:S02]  /*4f50*/  ISETP.NE.AND P0, PT, R38, 0x1, PT ;  /* 0x000000012600780c */ /* 0x000fe40003f05270 */
[----:B------:R-:W-:Y:S01]  /*4f60*/  ISETP.NE.AND P2, PT, R40, 0x1, PT ;  /* 0x000000012800780c */ /* 0x000fe20003f45270 */
[----:B------:R-:W-:Y:S01]  /*4f70*/  IMAD.HI.U32 R4, R91, R84, RZ ;  /* 0x000000545b047227 */ /* 0x000fe200078e00ff */
[----:B------:R-:W-:Y:S02]  /*4f80*/  SHF.R.U32.HI R0, RZ, R89, R0 ;  /* 0x00000059ff007219 */ /* 0x000fe40000011600 */
[----:B------:R-:W-:Y:S01]  /*4f90*/  ISETP.NE.AND P3, PT, R42, 0x1, PT ;  /* 0x000000012a00780c */ /* 0x000fe20003f65270 */
[----:B------:R-:W-:Y:S01]  /*4fa0*/  IMAD.HI.U32 R6, R43, R39, RZ ;  /* 0x000000272b067227 */ /* 0x000fe200078e00ff */
[-C--:B------:R-:W-:Y:S02]  /*4fb0*/  SHF.R.U32.HI R4, RZ, R85.reuse, R4 ;  /* 0x00000055ff047219 */ /* 0x080fe40000011604 */
[----:B------:R-:W-:Y:S01]  /*4fc0*/  SEL R0, R90, R0, !P0 ;  /* 0x000000005a007207 */ /* 0x000fe20004000000 */
[----:B------:R-:W-:Y:S01]  /*4fd0*/  IMAD.HI.U32 R5, R44, R84, RZ ;  /* 0x000000542c057227 */ /* 0x000fe200078e00ff */
[----:B------:R-:W-:Y:S03]  /*4fe0*/  SEL R4, R91, R4, !P3 ;  /* 0x000000045b047207 */ /* 0x000fe60005800000 */
[-C--:B------:R-:W-:Y:S01]  /*4ff0*/  IMAD.HI.U32 R3, R0, R36.reuse, RZ ;  /* 0x0000002400037227 */ /* 0x080fe200078e00ff */
[----:B------:R-:W-:Y:S03]  /*5000*/  SHF.R.U32.HI R5, RZ, R85, R5 ;  /* 0x00000055ff057219 */ /* 0x000fe60000011605 */
[----:B------:R-:W-:Y:S01]  /*5010*/  IMAD.HI.U32 R2, R4, R36, RZ ;  /* 0x0000002404027227 */ /* 0x000fe200078e00ff */
[----:B------:R-:W-:Y:S02]  /*5020*/  @P2 SHF.R.U32.HI R0, RZ, R37, R3 ;  /* 0x00000025ff002219 */ /* 0x000fe40000011603 */
[----:B------:R-:W-:Y:S02]  /*5030*/  SHF.R.U32.HI R3, RZ, R89, R6 ;  /* 0x00000059ff037219 */ /* 0x000fe40000011606 */
[----:B------:R-:W-:Y:S01]  /*5040*/  @P2 SHF.R.U32.HI R4, RZ, R37, R2 ;  /* 0x00000025ff042219 */ /* 0x000fe20000011602 */
[----:B------:R-:W-:Y:S01]  /*5050*/  IMAD R0, R40, R0, RZ ;  /* 0x0000000028007224 */ /* 0x000fe200078e02ff */
[----:B------:R-:W-:Y:S02]  /*5060*/  SEL R3, R43, R3, !P0 ;  /* 0x000000032b037207 */ /* 0x000fe40004000000 */
[----:B------:R-:W-:Y:S01]  /*5070*/  SEL R2, R44, R5, !P3 ;  /* 0x000000052c027207 */ /* 0x000fe20005800000 */
[----:B------:R-:W-:Y:S01]  /*5080*/  IMAD R5, R40, R4, RZ ;  /* 0x0000000428057224 */ /* 0x000fe200078e02ff */
[C---:B------:R-:W-:Y:S01]  /*5090*/  ISETP.GE.AND P0, PT, R3.reuse, R0, PT ;  /* 0x000000000300720c */ /* 0x040fe20003f06270 */
[C---:B------:R-:W-:Y:S03]  /*50a0*/  IMAD.HI.U32 R0, R3.reuse, R36, RZ ;  /* 0x0000002403007227 */ /* 0x040fe600078e00ff */
[C---:B------:R-:W-:Y:S02]  /*50b0*/  ISETP.GE.OR P0, PT, R2.reuse, R5, P0 ;  /* 0x000000050200720c */ /* 0x040fe40000706670 */
[----:B------:R-:W-:Y:S04]  /*50c0*/  SHF.R.U32.HI R0, RZ, R37, R0 ;  /* 0x00000025ff007219 */ /* 0x000fe80000011600 */
[C---:B------:R-:W-:Y:S05]  /*50d0*/  SEL R6, R3.reuse, R0, !P2 ;  /* 0x0000000003067207 */ /* 0x040fea0005000000 */
        /* <DEDUP_REMOVED lines=14> */
[----:B------:R-:W-:Y:S07]  /*51c0*/  IMAD R43, R3, R38, R43 ;  /* 0x00000026032b7224 */ /* 0x000fee00078e022b */
.L_x_85:
[----:B-1----:R-:W-:Y:S01]  /*51d0*/  @!P1 ISETP.NE.AND P0, PT, R8, 0x1, PT ;  /* 0x000000010800980c */ /* 0x002fe20003f05270 */
[----:B------:R-:W-:Y:S01]  /*51e0*/  @!P1 IMAD.HI.U32 R0, R44, R10, RZ ;  /* 0x0000000a2c009227 */ /* 0x000fe200078e00ff */
[----:B------:R-:W-:Y:S01]  /*51f0*/  @!P1 ISETP.NE.AND P2, PT, R7, 0x1, PT ;  /* 0x000000010700980c */ /* 0x000fe20003f45270 */
[----:B------:R-:W-:Y:S01]  /*5200*/  ULOP3.LUT UP0, URZ, UR52, 0x1b0, URZ, 0xc0, !UPT ;  /* 0x000001b034ff7892 */ /* 0x000fe2000f80c0ff */
[----:B------:R-:W-:Y:S01]  /*5210*/  R2UR UR42, R15 ;  /* 0x000000000f2a72ca */ /* 0x000fe200000e0000 */
[----:B------:R-:W-:Y:S01]  /*5220*/  @!P1 IMAD.HI.U32 R2, R43, R9, RZ ;  /* 0x000000092b029227 */ /* 0x000fe200078e00ff */
[----:B------:R-:W-:Y:S02]  /*5230*/  @!P1 SHF.R.U32.HI R0, RZ, R11, R0 ;  /* 0x0000000bff009219 */ /* 0x000fe40000011600 */
[----:B------:R-:W-:Y:S01]  /*5240*/  R2UR UR41, R14 ;  /* 0x000000000e2972ca */ /* 0x000fe200000e0000 */
[----:B------:R-:W-:Y:S01]  /*5250*/  VIADD R103, R103, 0x1 ;  /* 0x0000000167677836 */ /* 0x000fe20000000000 */
[----:B------:R-:W-:Y:S02]  /*5260*/  @!P1 SHF.R.U32.HI R2, RZ, R12, R2 ;  /* 0x0000000cff029219 */ /* 0x000fe40000011602 */
[----:B------:R-:W-:Y:S02]  /*5270*/  @!P1 SEL R3, R44, R0, !P2 ;  /* 0x000000002c039207 */ /* 0x000fe40005000000 */
[----:B------:R-:W-:Y:S02]  /*5280*/  @!P1 SEL R2, R43, R2, !P0 ;  /* 0x000000022b029207 */ /* 0x000fe40004000000 */
[----:B------:R-:W-:Y:S01]  /*5290*/  @P4 SHF.R.U32.HI R95, RZ, 0x10, R17 ;  /* 0x00000010ff5f4819 */ /* 0x000fe20000011611 */
[----:B------:R-:W-:Y:S02]  /*52a0*/  USHF.L.U32 UR42, UR42, 0x7, URZ ;  /* 0x000000072a2a7899 */ /* 0x000fe400080006ff */
[----:B------:R-:W-:Y:S02]  /*52b0*/  @!P1 IMAD.IADD R0, R2, 0x1, -R3 ;  /* 0x0000000102009824 */ /* 0x000fe400078e0a03 */
[----:B------:R-:W-:Y:S01]  /*52c0*/  @!P1 IMAD.IADD R2, R3, 0x1, -R2 ;  /* 0x0000000103029824 */ /* 0x000fe200078e0a02 */
[----:B------:R-:W-:Y:S01]  /*52d0*/  USHF.L.U32 UR41, UR41, 0x6, URZ ;  /* 0x0000000629297899 */ /* 0x000fe200080006ff */
[----:B------:R-:W-:Y:S02]  /*52e0*/  @!P1 IMAD R44, R0, R7, R44 ;  /* 0x00000007002c9224 */ /* 0x000fe400078e022c */
[----:B------:R-:W-:Y:S01]  /*52f0*/  @!P1 IMAD R43, R2, R8, R43 ;  /* 0x00000008022b9224 */ /* 0x000fe200078e022b */
[----:B------:R-:W-:Y:S08]  /*5300*/  BRA.U !UP0, `(.L_x_86) ;  /* 0x00000001087c7547 */ /* 0x000ff0000b800000 */
[----:B------:R-:W1:Y:S01]  /*5310*/  LDCU.64 UR8, c[0x4][0x80] ;  /* 0x01001000ff0877ac */ /* 0x000e620008000a00 */
[----:B------:R-:W-:Y:S01]  /*5320*/  MOV R2, 0x0 ;  /* 0x0000000000027802 */ /* 0x000fe20000000f00 */
[----:B------:R-:W-:Y:S02]  /*5330*/  HFMA2 R12, -RZ, RZ, 0, 5.9604644775390625e-08 ;  /* 0x00000001ff0c7431 */ /* 0x000fe400000001ff */
[----:B------:R-:W-:Y:S01]  /*5340*/  IMAD.MOV.U32 R8, RZ, RZ, 0x70 ;  /* 0x00000070ff087424 */ /* 0x000fe200078e00ff */
[----:B------:R2:W3:Y:S01]  /*5350*/  LDC.64 R14, c[0x4][R2] ;  /* 0x01000000020e7b82 */ /* 0x0004e20000000a00 */
[----:B------:R-:W4:Y:S01]  /*5360*/  LDCU.64 UR6, c[0x4][0x88] ;  /* 0x01001100ff0677ac */ /* 0x000f220008000a00 */
[----:B------:R-:W-:Y:S01]  /*5370*/  IMAD.MOV.U32 R13, RZ, RZ, RZ ;  /* 0x000000ffff0d7224 */ /* 0x000fe200078e00ff */
[----:B------:R-:W2:Y:S01]  /*5380*/  LDCU.64 UR4, c[0x4][0x8] ;  /* 0x01000100ff0477ac */ /* 0x000ea20008000a00 */
[----:B-1----:R-:W-:Y:S01]  /*5390*/  MOV R5, UR9 ;  /* 0x0000000900057c02 */ /* 0x002fe20008000f00 */
[----:B------:R-:W-:Y:S01]  /*53a0*/  IMAD.U32 R4, RZ, RZ, UR8 ;  /* 0x00000008ff047e24 */ /* 0x000fe2000f8e00ff */
[----:B----4-:R-:W-:Y:S01]  /*53b0*/  MOV R7, UR7 ;  /* 0x0000000700077c02 */ /* 0x010fe20008000f00 */
[----:B------:R-:W-:Y:S01]  /*53c0*/  IMAD.U32 R6, RZ, RZ, UR6 ;  /* 0x00000006ff067e24 */ /* 0x000fe2000f8e00ff */
[----:B--2---:R-:W-:Y:S01]  /*53d0*/  MOV R11, UR5 ;  /* 0x00000005000b7c02 */ /* 0x004fe20008000f00 */
[----:B------:R-:W-:Y:S02]  /*53e0*/  IMAD.U32 R10, RZ, RZ, UR4 ;  /* 0x00000004ff0a7e24 */ /* 0x000fe4000f8e00ff */
[----:B------:R-:W-:Y:S07]  /*53f0*/  LEPC R20, `(.L_x_87) ;  /* 0x000000001014794e */ /* 0x000fee0000000000 */
[----:B---3-5:R-:W-:Y:S05]  /*5400*/  CALL.ABS.NOINC R14 ;  /* 0x000000000e007343 */ /* 0x028fea0003c00000 */
.L_x_87:
[----:B------:R-:W1:Y:S01]  /*5410*/  LDCU.64 UR8, c[0x4][0x80] ;  /* 0x01001000ff0877ac */ /* 0x000e620008000a00 */
[----:B------:R-:W2:Y:S01]  /*5420*/  LDC.64 R2, c[0x4][R2] ;  /* 0x0100000002027b82 */ /* 0x000ea20000000a00 */
[----:B------:R-:W-:Y:S02]  /*5430*/  HFMA2 R12, -RZ, RZ, 0, 5.9604644775390625e-08 ;  /* 0x00000001ff0c7431 */ /* 0x000fe400000001ff */
[----:B------:R-:W-:Y:S02]  /*5440*/  IMAD.MOV.U32 R8, RZ, RZ, 0x70 ;  /* 0x00000070ff087424 */ /* 0x000fe400078e00ff */
[----:B------:R-:W-:Y:S01]  /*5450*/  IMAD.MOV.U32 R13, RZ, RZ, RZ ;  /* 0x000000ffff0d7224 */ /* 0x000fe200078e00ff */
[----:B------:R-:W3:Y:S01]  /*5460*/  LDCU.64 UR6, c[0x4][0x88] ;  /* 0x01001100ff0677ac */ /* 0x000ee20008000a00 */
[----:B------:R-:W4:Y:S01]  /*5470*/  LDCU.64 UR4, c[0x4][0x8] ;  /* 0x01000100ff0477ac */ /* 0x000f220008000a00 */
[----:B-1----:R-:W-:Y:S02]  /*5480*/  MOV R4, UR8 ;  /* 0x0000000800047c02 */ /* 0x002fe40008000f00 */
[----:B------:R-:W-:Y:S02]  /*5490*/  MOV R5, UR9 ;  /* 0x0000000900057c02 */ /* 0x000fe40008000f00 */
[----:B---3--:R-:W-:Y:S01]  /*54a0*/  MOV R7, UR7 ;  /* 0x0000000700077c02 */ /* 0x008fe20008000f00 */
[----:B------:R-:W-:Y:S01]  /*54b0*/  IMAD.U32 R6, RZ, RZ, UR6 ;  /* 0x00000006ff067e24 */ /* 0x000fe2000f8e00ff */
[----:B----4-:R-:W-:Y:S01]  /*54c0*/  MOV R11, UR5 ;  /* 0x00000005000b7c02 */ /* 0x010fe20008000f00 */
[----:B------:R-:W-:Y:S02]  /*54d0*/  IMAD.U32 R10, RZ, RZ, UR4 ;  /* 0x00000004ff0a7e24 */ /* 0x000fe4000f8e00ff */
[----:B------:R-:W-:Y:S07]  /*54e0*/  LEPC R20, `(.L_x_86) ;  /* 0x000000001014794e */ /* 0x000fee0000000000 */
[----:B--2---:R-:W-:Y:S05]  /*54f0*/  CALL.ABS.NOINC R2 ;  /* 0x0000000002007343 */ /* 0x004fea0003c00000 */
.L_x_86:
[----:B------:R-:W-:Y:S01]  /*5500*/  ISETP.NE.U32.AND P4, PT, R82, RZ, PT ;  /* 0x000000ff5200720c */ /* 0x000fe20003f85070 */
[----:B------:R-:W-:Y:S01]  /*5510*/  UISETP.NE.AND UP2, UPT, UR53, URZ, UPT ;  /* 0x000000ff3500728c */ /* 0x000fe2000bf45270 */
[----:B------:R-:W-:Y:S01]  /*5520*/  ISETP.NE.U32.AND P2, PT, RZ, UR38, PT ;  /* 0x00000026ff007c0c */ /* 0x000fe2000bf45070 */
[----:B------:R-:W-:Y:S01]  /*5530*/  UISETP.NE.U32.AND UP1, UPT, UR44, URZ, UPT ;  /* 0x000000ff2c00728c */ /* 0x000fe2000bf25070 */
[----:B------:R-:W-:Y:S01]  /*5540*/  ISETP.NE.AND.EX P4, PT, R83, RZ, PT, P4 ;  /* 0x000000ff5300720c */ /* 0x000fe20003f85340 */
[----:B------:R-:W-:Y:S01]  /*5550*/  UPLOP3.LUT UP0, UPT, UPT, UPT, UPT, 0x40, 0x4 ;  /* 0x000000000004789c */ /* 0x000fe20003f0e870 */
[----:B------:R-:W-:Y:S01]  /*5560*/  ISETP.NE.AND.EX P2, PT, RZ, UR39, PT, P2 ;  /* 0x00000027ff007c0c */ /* 0x000fe2000bf45320 */
[----:B------:R-:W-:Y:S01]  /*5570*/  UISETP.NE.AND.EX UP1, UPT, UR45, URZ, UPT, UP1 ;  /* 0x000000ff2d00728c */ /* 0x000fe2000bf25310 */
[----:B------:R-:W-:Y:S04]  /*5580*/  PLOP3.LUT P1, PT, PT, PT, UP2, 0x80, 0x8 ;  /* 0x000000000008781c */ /* 0x000fe80003f2f028 */
[----:B------:R-:W-:Y:S06]  /*5590*/  @UP2 UPLOP3.LUT UP0, UPT, UPT, UPT, UP1, 0x80, 0x8 ;  /* 0x000000000008289c */ /* 0x000fec0003f0f010 */
[----:B------:R-:W-:Y:S01]  /*55a0*/  PLOP3.LUT P0, PT, PT, PT, UP0, 0x80, 0x8 ;  /* 0x000000000008781c */ /* 0x000fe20003f0f008 */
[----:B------:R-:W-:Y:S01]  /*55b0*/  @!UPT UIADD3 URZ, UPT, UPT, URZ, URZ, URZ ;  /* 0x000000fffffff290 */ /* 0x000fe2000fffe0ff */
[----:B------:R-:W-:Y:S11]  /*55c0*/  BRA.U !UP1, `(.L_x_88) ;  /* 0x0000000109387547 */ /* 0x000ff6000b800000 */
[----:B------:R-:W-:Y:S01]  /*55d0*/  UISETP.NE.U32.AND UP0, UPT, UR38, URZ, UPT ;  /* 0x000000ff2600728c */ /* 0x000fe2000bf05070 */
[----:B------:R-:W-:Y:S02]  /*55e0*/  HFMA2 R0, -RZ, RZ, 0, 5.9604644775390625e-08 ;  /* 0x00000001ff007431 */ /* 0x000fe400000001ff */
[----:B------:R-:W-:Y:S01]  /*55f0*/  IMAD.MOV.U32 R88, RZ, RZ, 0x1 ;  /* 0x00000001ff587424 */ /* 0x000fe200078e00ff */
[----:B------:R-:W-:Y:S06]  /*5600*/  UISETP.NE.AND.EX UP0, UPT, UR39, URZ, UPT, UP0 ;  /* 0x000000ff2700728c */ /* 0x000fec000bf05300 */
[----:B------:R-:W-:Y:S05]  /*5610*/  PLOP3.LUT P3, PT, PT, PT, UP0, 0x80, 0x8 ;  /* 0x000000000008781c */ /* 0x000fea0003f6f008 */
[----:B------:R-:W1:Y:S01]  /*5620*/  @UP0 LDCU.64 UR6, c[0x0][0x888] ;  /* 0x00011100ff0607ac */ /* 0x000e620008000a00 */
[----:B------:R-:W-:Y:S07]  /*5630*/  @UP0 UIMAD UR4, UR36, UR44, URZ ;  /* 0x0000002c240402a4 */ /* 0x000fee000f8e02ff */
[----:B------:R-:W-:Y:S01]  /*5640*/  @!P3 PRMT R88, R0, 0x7610, R88 ;  /* 0x000076100058b816 */ /* 0x000fe20000000058 */
[----:B-1----:R-:W-:Y:S03]  /*5650*/  @UP0 UIMAD.WIDE UR6, UR4, 0x4, UR6 ;  /* 0x00000004040608a5 */ /* 0x002fe6000f8e0206 */
[----:B------:R-:W1:Y:S03]  /*5660*/  @!UP0 LDCU UR4, c[0x0][0x880] ;  /* 0x00011000ff0487ac */ /* 0x000e660008000800 */
[----:B------:R-:W-:Y:S01]  /*5670*/  IMAD.U32 R2, RZ, RZ, UR6 ;  /* 0x00000006ff027e24 */ /* 0x000fe2000f8e00ff */
[----:B------:R-:W-:Y:S05]  /*5680*/  MOV R3, UR7 ;  /* 0x0000000700037c02 */ /* 0x000fea0008000f00 */
[----:B-----5:R2:W5:Y:S02]  /*5690*/  @P3 LDG.E R49, desc[UR46][R2.64] ;  /* 0x0000002e02313981 */ /* 0x020564000c1e1900 */
[----:B-12---:R-:W-:Y:S02]  /*56a0*/  @!P3 IMAD.U32 R49, RZ, RZ, UR4 ;  /* 0x00000004ff31be24 */ /* 0x006fe4000f8e00ff */
.L_x_88:
[----:B------:R-:W-:Y:S05]  /*56b0*/  @!P4 BRA `(.L_x_89) ;  /* 0x000000000020c947 */ /* 0x000fea0003800000 */
[----:B------:R-:W-:Y:S04]  /*56c0*/  ISETP.NE.U32.AND P3, PT, R80, RZ, PT ;  /* 0x000000ff5000720c */ /* 0x000fe80003f65070 */
[----:B------:R-:W-:Y:S11]  /*56d0*/  ISETP.NE.AND.EX P3, PT, R81, RZ, PT, P3 ;  /* 0x000000ff5100720c */ /* 0x000ff60003f65330 */
[----:B------:R-:W-:Y:S02]  /*56e0*/  @!UPT UIADD3 URZ, UPT, UPT, URZ, URZ, URZ ;  /* 0x000000fffffff290 */ /* 0x000fe4000fffe0ff */
[----:B------:R-:W1:Y:S01]  /*56f0*/  @P3 LDC.64 R2, c[0x0][0x8a8] ;  /* 0x00022a00ff023b82 */ /* 0x000e620000000a00 */
[----:B------:R-:W-:Y:S04]  /*5700*/  @P3 IMAD R0, R82, UR36, RZ ;  /* 0x0000002452003c24 */ /* 0x000fe8000f8e02ff */
[----:B-1----:R-:W-:Y:S05]  /*5710*/  @P3 IMAD.WIDE R2, R0, 0x4, R2 ;  /* 0x0000000400023825 */ /* 0x002fea00078e0202 */
[----:B-----5:R1:W5:Y:S02]  /*5720*/  @P3 LDG.E R47, desc[UR46][R2.64] ;  /* 0x0000002e022f3981 */ /* 0x020364000c1e1900 */
[----:B-1----:R-:W2:Y:S02]  /*5730*/  @!P3 LDC R47, c[0x0][0x8a0] ;  /* 0x00022800ff2fbb82 */ /* 0x002ea40000000800 */
.L_x_89:
[----:B-----5:R-:W-:Y:S01]  /*5740*/  FSETP.NEU.AND P3, PT, R49, RZ, PT ;  /* 0x000000ff3100720b */ /* 0x020fe20003f6d000 */
[----:B------:R-:W-:Y:S01]  /*5750*/  ULOP3.LUT UR4, UR51, 0x1, URZ, 0x3c, !UPT ;  /* 0x0000000133047892 */ /* 0x000fe2000f8e3cff */
[----:B------:R-:W-:Y:S01]  /*5760*/  SEL R4, RZ, 0xffffffff, P2 ;  /* 0xffffffffff047807 */ /* 0x000fe20001000000 */
[----:B------:R-:W-:Y:S01]  /*5770*/  IMAD.U32 R72, RZ, RZ, UR56 ;  /* 0x00000038ff487e24 */ /* 0x000fe2000f8e00ff */
[----:B------:R-:W-:Y:S01]  /*5780*/  @P1 LOP3.LUT P2, RZ, R88, 0xff, RZ, 0xc0, !PT ;  /* 0x000000ff58ff1812 */ /* 0x000fe2000784c0ff */
[----:B------:R-:W-:Y:S01]  /*5790*/  IMAD.SHL.U32 R106, R94, 0x10, RZ ;  /* 0x000000105e6a7824 */ /* 0x000fe200078e00ff */
[----:B------:R-:W-:Y:S01]  /*57a0*/  @P1 SEL R0, RZ, 0xffffffff, P3 ;  /* 0xffffffffff001807 */ /* 0x000fe20001800000 */
[----:B------:R-:W-:Y:S01]  /*57b0*/  IMAD.U32 R107, RZ, RZ, UR4 ;  /* 0x00000004ff6b7e24 */ /* 0x000fe2000f8e00ff */
[----:B------:R-:W-:Y:S01]  /*57c0*/  LEA R73, R45, UR48, 0x3 ;  /* 0x000000302d497c11 */ /* 0x000fe2000f8e18ff */
[----:B------:R-:W-:Y:S01]  /*57d0*/  IMAD.SHL.U32 R72, R72, 0x2000, RZ ;  /* 0x0000200048487824 */ /* 0x000fe200078e00ff */
[----:B------:R-:W-:Y:S01]  /*57e0*/  @P0 SEL R0, R4, R0, !P2 ;  /* 0x0000000004000207 */ /* 0x000fe20005000000 */
[----:B------:R-:W-:Y:S01]  /*57f0*/  IMAD.SHL.U32 R105, R93, 0x10, RZ ;  /* 0x000000105d697824 */ /* 0x000fe200078e00ff */
[----:B------:R-:W-:Y:S01]  /*5800*/  PLOP3.LUT P2, PT, PT, PT, UP1, 0x80, 0x8 ;  /* 0x000000000008781c */ /* 0x000fe20003f4f018 */
[----:B------:R-:W-:Y:S01]  /*5810*/  IMAD.IADD R67, R99, 0x1, R72 ;  /* 0x0000000163437824 */ /* 0x000fe200078e0248 */
[----:B------:R-:W-:Y:S01]  /*5820*/  @P1 LOP3.LUT R0, R0, 0x1, RZ, 0xc0, !PT ;  /* 0x0000000100001812 */ /* 0x000fe200078ec0ff */
[----:B------:R-:W-:Y:S01]  /*5830*/  BSSY B1, `(.L_x_90) ;  /* 0x0000039000017945 */ /* 0x000fe20003800000 */
[----:B------:R-:W-:Y:S01]  /*5840*/  LOP3.LUT P4, R102, R88, 0xff, RZ, 0xc0, !PT ;  /* 0x000000ff58667812 */ /* 0x000fe2000788c0ff */
[----:B------:R-:W-:Y:S01]  /*5850*/  IMAD.IADD R66, R67, 0x1, R106 ;  /* 0x0000000143427824 */ /* 0x000fe200078e026a */
[----:B------:R-:W-:Y:S01]  /*5860*/  ISETP.NE.U32.OR P5, PT, R0, 0x1, !P1 ;  /* 0x000000010000780c */ /* 0x000fe20004fa5470 */
[----:B------:R-:W-:Y:S01]  /*5870*/  IMAD.U32 R0, RZ, RZ, UR56 ;  /* 0x00000038ff007e24 */ /* 0x000fe2000f8e00ff */
[----:B------:R-:W-:Y:S01]  /*5880*/  SEL R3, RZ, 0xffffffff, P3 ;  /* 0xffffffffff037807 */ /* 0x000fe20001800000 */
[----:B------:R-:W-:Y:S01]  /*5890*/  IMAD.MOV.U32 R75, RZ, RZ, 0x1 ;  /* 0x00000001ff4b7424 */ /* 0x000fe200078e00ff */
[----:B------:R-:W-:Y:S01]  /*58a0*/  P2R R104, PR, RZ, 0x20 ;  /* 0x00000020ff687803 */ /* 0x000fe20000000000 */
[----:B------:R-:W-:Y:S01]  /*58b0*/  IMAD R48, R45, 0x40, R46 ;  /* 0x000000402d307824 */ /* 0x000fe200078e022e */
[----:B------:R-:W-:Y:S01]  /*58c0*/  LEA R0, R0, UR48, 0x3 ;  /* 0x0000003000007c11 */ /* 0x000fe2000f8e18ff */
[----:B------:R-:W-:Y:S01]  /*58d0*/  IMAD.U32 R74, RZ, RZ, UR56 ;  /* 0x00000038ff4a7e24 */ /* 0x000fe2000f8e00ff */
[----:B------:R-:W-:Y:S02]  /*58e0*/  @P2 SEL R3, R4, R3, !P4 ;  /* 0x0000000304032207 */ /* 0x000fe40006000000 */
[----:B------:R-:W-:Y:S02]  /*58f0*/  CS2R R78, SRZ ;  /* 0x00000000004e7805 */ /* 0x000fe4000001ff00 */
[----:B------:R-:W-:Y:S02]  /*5900*/  CS2R R76, SRZ ;  /* 0x00000000004c7805 */ /* 0x000fe4000001ff00 */
[----:B------:R-:W-:Y:S02]  /*5910*/  CS2R R70, SRZ ;  /* 0x0000000000467805 */ /* 0x000fe4000001ff00 */
[----:B------:R-:W-:Y:S02]  /*5920*/  LOP3.LUT R3, R3, 0x1, RZ, 0xc0, !PT ;  /* 0x0000000103037812 */ /* 0x000fe400078ec0ff */
[----:B------:R-:W-:Y:S02]  /*5930*/  CS2R R68, SRZ ;  /* 0x0000000000447805 */ /* 0x000fe4000001ff00 */
[----:B------:R-:W-:Y:S02]  /*5940*/  @P5 SHF.L.U32 R2, R107, 0x1f, RZ ;  /* 0x0000001f6b025819 */ /* 0x000fe400000006ff */
[----:B------:R-:W-:Y:S02]  /*5950*/  CS2R R62, SRZ ;  /* 0x00000000003e7805 */ /* 0x000fe4000001ff00 */
[----:B------:R-:W-:Y:S02]  /*5960*/  ISETP.NE.U32.AND P2, PT, R3, 0x1, PT ;  /* 0x000000010300780c */ /* 0x000fe40003f45070 */
[----:B------:R-:W-:Y:S01]  /*5970*/  CS2R R60, SRZ ;  /* 0x00000000003c7805 */ /* 0x000fe2000001ff00 */
[----:B------:R1:W3:Y:S01]  /*5980*/  @P5 SYNCS.PHASECHK.TRANS64.TRYWAIT P1, [R0+URZ+0x80], R2 ;  /* 0x00008002000055a7 */ /* 0x0002e200080211ff */
[----:B------:R-:W-:Y:S02]  /*5990*/  CS2R R58, SRZ ;  /* 0x00000000003a7805 */ /* 0x000fe4000001ff00 */
[----:B------:R-:W-:Y:S02]  /*59a0*/  P2R R108, PR, RZ, 0x4 ;  /* 0x00000004ff6c7803 */ /* 0x000fe40000000000 */
[----:B------:R-:W-:Y:S01]  /*59b0*/  CS2R R56, SRZ ;  /* 0x0000000000387805 */ /* 0x000fe2000001ff00 */
[----:B------:R-:W-:Y:S02]  /*59c0*/  IMAD.IADD R65, R67, 0x1, R105 ;  /* 0x0000000143417824 */ /* 0x000fe400078e0269 */
[----:B------:R-:W-:Y:S01]  /*59d0*/  IMAD.IADD R64, R98, 0x1, R66 ;  /* 0x0000000162407824 */ /* 0x000fe200078e0242 */
[----:B-1----:R-:W-:Y:S04]  /*59e0*/  SHF.L.U32 R2, R97, 0x1f, RZ ;  /* 0x0000001f61027819 */ /* 0x002fe800000006ff */
[----:B------:R1:W4:Y:S01]  /*59f0*/  SYNCS.PHASECHK.TRANS64.TRYWAIT P0, [R73+URZ+0xe0], R2 ;  /* 0x0000e002490075a7 */ /* 0x00032200080011ff */
[----:B---3--:R-:W-:Y:S01]  /*5a00*/  @P5 SEL R75, RZ, 0x1, !P1 ;  /* 0x00000001ff4b5807 */ /* 0x008fe20004800000 */
[----:B-1----:R-:W-:Y:S06]  /*5a10*/  @!P5 BRA `(.L_x_91) ;  /* 0x000000000068d947 */ /* 0x002fec0003800000 */
[----:B------:R-:W-:Y:S01]  /*5a20*/  ISETP.NE.AND P1, PT, R75, RZ, PT ;  /* 0x000000ff4b00720c */ /* 0x000fe20003f25270 */
[----:B------:R-:W-:Y:S01]  /*5a30*/  BSSY B0, `(.L_x_92) ;  /* 0x000000d000007945 */ /* 0x000fe20003800000 */
[----:B------:R-:W-:Y:S02]  /*5a40*/  CS2R R58, SRZ ;  /* 0x00000000003a7805 */ /* 0x000fe4000001ff00 */
[----:B------:R-:W-:Y:S02]  /*5a50*/  CS2R R56, SRZ ;  /* 0x0000000000387805 */ /* 0x000fe4000001ff00 */
[----:B------:R-:W-:Y:S02]  /*5a60*/  CS2R R62, SRZ ;  /* 0x00000000003e7805 */ /* 0x000fe4000001ff00 */
[----:B------:R-:W-:Y:S02]  /*5a70*/  CS2R R60, SRZ ;  /* 0x00000000003c7805 */ /* 0x000fe4000001ff00 */
[----:B------:R-:W-:Y:S02]  /*5a80*/  CS2R R70, SRZ ;  /* 0x0000000000467805 */ /* 0x000fe4000001ff00 */
[----:B------:R-:W-:Y:S02]  /*5a90*/  CS2R R68, SRZ ;  /* 0x0000000000447805 */ /* 0x000fe4000001ff00 */
[----:B------:R-:W-:Y:S02]  /*5aa0*/  CS2R R78, SRZ ;  /* 0x00000000004e7805 */ /* 0x000fe4000001ff00 */
[----:B------:R-:W-:Y:S01]  /*5ab0*/  CS2R R76, SRZ ;  /* 0x00000000004c7805 */ /* 0x000fe2000001ff00 */
[----:B------:R-:W-:Y:S06]  /*5ac0*/  @P1 BRA `(.L_x_93) ;  /* 0x00000000000c1947 */ /* 0x000fec0003800000 */
[----:B------:R-:W-:Y:S04]  /*5ad0*/  SHF.L.U32 R3, R107, 0x1f, RZ ;  /* 0x0000001f6b037819 */ /* 0x000fe800000006ff */
[----:B------:R-:W1:Y:S02]  /*5ae0*/  SYNCS.PHASECHK.TRANS64.TRYWAIT P1, [R0+URZ+0x80], R3 ;  /* 0x00008003000075a7 */ /* 0x000e6400080211ff */
[----:B-1----:R-:W-:Y:S05]  /*5af0*/  @!P1 BRA `(.L_x_94) ;  /* 0x0000002400a89947 */ /* 0x002fea0003800000 */
.L_x_93:
[----:B------:R-:W-:Y:S05]  /*5b00*/  BSYNC B0 ;  /* 0x0000000000007941 */ /* 0x000fea0003800000 */
.L_x_92:
[----:B------:R-:W-:Y:S01]  /*5b10*/  ISETP.NE.AND P1, PT, R108, RZ, PT ;  /* 0x000000ff6c00720c */ /* 0x000fe20003f25270 */
[----:B------:R-:W-:Y:S04]  /*5b20*/  UIADD3 UR5, UPT, UPT, UR56, 0x1, URZ ;  /* 0x0000000138057890 */ /* 0x000fe8000fffe0ff */
[----:B------:R-:W-:Y:S04]  /*5b30*/  UISETP.NE.AND UP0, UPT, UR5, 0x3, UPT ;  /* 0x000000030500788c */ /* 0x000fe8000bf05270 */
[----:B------:R-:W-:Y:S02]  /*5b40*/  USEL UR4, URZ, 0x1, UP0 ;  /* 0x00000001ff047887 */ /* 0x000fe40008000000 */
[----:B------:R-:W-:Y:S02]  /*5b50*/  USEL UR5, UR5, URZ, UP0 ;  /* 0x000000ff05057287 */ /* 0x000fe40008000000 */
[----:B------:R3:W1:Y:S02]  /*5b60*/  @P1 LDS.128 R56, [R67] ;  /* 0x0000000043381984 */ /* 0x0006640000000c00 */
[----:B------:R-:W-:Y:S02]  /*5b70*/  LOP3.LUT R107, R107, UR4, RZ, 0x3c, !PT ;  /* 0x000000046b6b7c12 */ /* 0x000fe4000f8e3cff */
[----:B------:R3:W1:Y:S01]  /*5b80*/  @P1 LDS.128 R60, [R66+0x10] ;  /* 0x00001000423c1984 */ /* 0x0006620000000c00 */
[----:B------:R-:W-:Y:S03]  /*5b90*/  IMAD.U32 R74, RZ, RZ, UR5 ;  /* 0x00000005ff4a7e24 */ /* 0x000fe6000f8e00ff */
[----:B------:R3:W1:Y:S04]  /*5ba0*/  @P1 LDS.128 R68, [R65+0x20] ;  /* 0x0000200041441984 */ /* 0x0006680000000c00 */
[----:B------:R3:W1:Y:S02]  /*5bb0*/  @P1 LDS.128 R76, [R64+0x10] ;  /* 0x00001000404c1984 */ /* 0x0006640000000c00 */
.L_x_91:
[----:B------:R-:W-:Y:S05]  /*5bc0*/  BSYNC B1 ;  /* 0x0000000000017941 */ /* 0x000fea0003800000 */
.L_x_90:
[----:B-1----:R-:W-:Y:S04]  /*5bd0*/  SHF.R.U32.HI R0, RZ, 0x15, R48 ;  /* 0x00000015ff007819 */ /* 0x002fe80000011630 */
[----:B------:R-:W-:Y:S01]  /*5be0*/  LOP3.LUT P1, RZ, R0, 0x3, R92, 0x48, !PT ;  /* 0x0000000300ff7812 */ /* 0x000fe2000782485c */
[----:B------:R-:W-:Y:S01]  /*5bf0*/  @!UPT UIADD3 URZ, UPT, UPT, URZ, URZ, URZ ;  /* 0x000000fffffff290 */ /* 0x000fe2000fffe0ff */
[----:B----4-:R-:W-:Y:S11]  /*5c00*/  @P0 BRA `(.L_x_95) ;  /* 0x0000000000080947 */ /* 0x010ff60003800000 */
[----:B------:R-:W1:Y:S02]  /*5c10*/  SYNCS.PHASECHK.TRANS64.TRYWAIT P0, [R73+URZ+0xe0], R2 ;  /* 0x0000e002490075a7 */ /* 0x000e6400080011ff */
[----:B-1----:R-:W-:Y:S05]  /*5c20*/  @!P0 BRA `(.L_x_96) ;  /* 0x0000002400708947 */ /* 0x002fea0003800000 */
.L_x_95:
[----:B------:R-:W-:Y:S05]  /*5c30*/  @!P1 BRA `(.L_x_97) ;  /* 0x0000000000409947 */ /* 0x000fea0003800000 */
[----:B------:R-:W4:Y:S01]  /*5c40*/  LDCU.64 UR8, c[0x4][0x70] ;  /* 0x01000e00ff0877ac */ /* 0x000f220008000a00 */
[----:B------:R-:W-:Y:S01]  /*5c50*/  MOV R3, 0x0 ;  /* 0x0000000000037802 */ /* 0x000fe20000000f00 */
[----:B------:R-:W-:Y:S02]  /*5c60*/  HFMA2 R12, -RZ, RZ, 0, 5.9604644775390625e-08 ;  /* 0x00000001ff0c7431 */ /* 0x000fe400000001ff */
[----:B------:R-:W-:Y:S02]  /*5c70*/  IMAD.MOV.U32 R8, RZ, RZ, 0x192 ;  /* 0x00000192ff087424 */ /* 0x000fe400078e00ff */
[----:B------:R-:W-:Y:S01]  /*5c80*/  IMAD.MOV.U32 R13, RZ, RZ, RZ ;  /* 0x000000ffff0d7224 */ /* 0x000fe200078e00ff */
[----:B------:R-:W5:Y:S01]  /*5c90*/  LDCU.64 UR6, c[0x4][0x78] ;  /* 0x01000f00ff0677ac */ /* 0x000f620008000a00 */
[----:B-1----:R-:W1:Y:S01]  /*5ca0*/  LDC.64 R2, c[0x4][R3] ;  /* 0x0100000003027b82 */ /* 0x002e620000000a00 */
[----:B------:R-:W2:Y:S01]  /*5cb0*/  LDCU.64 UR4, c[0x4][0x10] ;  /* 0x01000200ff0477ac */ /* 0x000ea20008000a00 */
[----:B----4-:R-:W-:Y:S01]  /*5cc0*/  MOV R5, UR9 ;  /* 0x0000000900057c02 */ /* 0x010fe20008000f00 */
[----:B------:R-:W-:Y:S01]  /*5cd0*/  IMAD.U32 R4, RZ, RZ, UR8 ;  /* 0x00000008ff047e24 */ /* 0x000fe2000f8e00ff */
[----:B-----5:R-:W-:Y:S01]  /*5ce0*/  MOV R7, UR7 ;  /* 0x0000000700077c02 */ /* 0x020fe20008000f00 */
[----:B------:R-:W-:Y:S01]  /*5cf0*/  IMAD.U32 R6, RZ, RZ, UR6 ;  /* 0x00000006ff067e24 */ /* 0x000fe2000f8e00ff */
[----:B--2---:R-:W-:Y:S01]  /*5d00*/  MOV R11, UR5 ;  /* 0x00000005000b7c02 */ /* 0x004fe20008000f00 */
[----:B------:R-:W-:Y:S02]  /*5d10*/  IMAD.U32 R10, RZ, RZ, UR4 ;  /* 0x00000004ff0a7e24 */ /* 0x000fe4000f8e00ff */
[----:B------:R-:W-:Y:S07]  /*5d20*/  LEPC R20, `(.L_x_97) ;  /* 0x000000001014794e */ /* 0x000fee0000000000 */
[----:B-1-3--:R-:W-:Y:S05]  /*5d30*/  CALL.ABS.NOINC R2 ;  /* 0x0000000002007343 */ /* 0x00afea0003c00000 */
.L_x_97:
[----:B------:R-:W-:Y:S05]  /*5d40*/  WARPSYNC.ALL ;  /* 0x0000000000007948 */ /* 0x000fea0003800000 */
[----:B------:R-:W-:Y:S01]  /*5d50*/  R2UR UR4, R48 ;  /* 0x00000000300472ca */ /* 0x000fe200000e0000 */
[--C-:B------:R-:W-:Y:S01]  /*5d60*/  HADD2.F32 R50, -RZ, R56.reuse.H0_H0 ;  /* 0x20000038ff327230 */ /* 0x100fe20000004100 */
[----:B------:R-:W-:Y:S01]  /*5d70*/  ISETP.NE.AND P0, PT, R100, RZ, PT ;  /* 0x000000ff6400720c */ /* 0x000fe20003f05270 */
[----:B------:R-:W-:Y:S01]  /*5d80*/  HADD2.F32 R51, -RZ, R56.H1_H1 ;  /* 0x30000038ff337230 */ /* 0x000fe20000004100 */
[----:B------:R-:W-:Y:S01]  /*5d90*/  BSSY.RECONVERGENT B0, `(.L_x_98) ;  /* 0x0000083000007945 */ /* 0x000fe20003800200 */
[--C-:B------:R-:W-:Y:S08]  /*5da0*/  HADD2.F32 R52, -RZ, R57.reuse.H0_H0 ;  /* 0x20000039ff347230 */ /* 0x100ff00000004100 */
[----:B------:R-:W2:Y:S02]  /*5db0*/  LDTM.x32 R4, tmem[UR4] ;  /* 0x00000004000479ee */ /* 0x000ea400082c0000 */
[C---:B--2---:R-:W-:Y:S01]  /*5dc0*/  FMUL R0, R47.reuse, R4 ;  /* 0x000000042f007220 */ /* 0x044fe20000400000 */
[C---:B-1----:R-:W-:Y:S01]  /*5dd0*/  FMUL R2, R47.reuse, R5 ;  /* 0x000000052f027220 */ /* 0x042fe20000400000 */
[C---:B------:R-:W-:Y:S01]  /*5de0*/  FMUL R4, R47.reuse, R8 ;  /* 0x000000082f047220 */ /* 0x040fe20000400000 */
[----:B------:R-:W-:Y:S01]  /*5df0*/  FMUL R3, R47, R6 ;  /* 0x000000062f037220 */ /* 0x000fe20000400000 */
[C---:B------:R-:W-:Y:S01]  /*5e00*/  FFMA R0, R49.reuse, R50, R0 ;  /* 0x0000003231007223 */ /* 0x040fe20000000000 */
[----:B------:R-:W-:Y:S01]  /*5e10*/  FFMA R2, R49, R51, R2 ;  /* 0x0000003331027223 */ /* 0x000fe20000000002 */
[C---:B------:R-:W-:Y:S01]  /*5e20*/  FMUL R5, R47.reuse, R9 ;  /* 0x000000092f057220 */ /* 0x040fe20000400000 */
        /* <DEDUP_REMOVED lines=16> */
[----:B------:R-:W-:Y:S02]  /*5f30*/  HADD2.F32 R32, -RZ, R57.H1_H1 ;  /* 0x30000039ff207230 */ /* 0x000fe40000004100 */
[C---:B------:R-:W-:Y:S01]  /*5f40*/  FMUL R26, R47.reuse, R30 ;  /* 0x0000001e2f1a7220 */ /* 0x040fe20000400000 */
[----:B------:R-:W-:Y:S01]  /*5f50*/  FMUL R29, R47, R33 ;  /* 0x000000212f1d7220 */ /* 0x000fe20000400000 */
[--C-:B------:R-:W-:Y:S02]  /*5f60*/  HADD2.F32 R33, -RZ, R58.reuse.H0_H0 ;  /* 0x2000003aff217230 */ /* 0x100fe40000004100 */
[----:B------:R-:W-:Y:S01]  /*5f70*/  FFMA R3, R49, R52, R3 ;  /* 0x0000003431037223 */ /* 0x000fe20000000003 */
[C---:B------:R-:W-:Y:S01]  /*5f80*/  FMUL R7, R47.reuse, R7 ;  /* 0x000000072f077220 */ /* 0x040fe20000400000 */
[----:B------:R-:W-:Y:S01]  /*5f90*/  FMUL R30, R47, R34 ;  /* 0x000000222f1e7220 */ /* 0x000fe20000400000 */
[----:B------:R-:W-:Y:S01]  /*5fa0*/  HADD2.F32 R34, -RZ, R58.H1_H1 ;  /* 0x3000003aff227230 */ /* 0x000fe20000004100 */
[----:B------:R-:W-:Y:S01]  /*5fb0*/  F2FP.F16.F32.PACK_AB R52, R2, R0 ;  /* 0x000000000234723e */ /* 0x000fe200000000ff */
[--C-:B------:R-:W-:Y:S02]  /*5fc0*/  HADD2.F32 R0, -RZ, R59.reuse.H0_H0 ;  /* 0x2000003bff007230 */ /* 0x100fe40000004100 */
[C---:B------:R-:W-:Y:S01]  /*5fd0*/  FFMA R7, R49.reuse, R32, R7 ;  /* 0x0000002031077223 */ /* 0x040fe20000000007 */
[----:B------:R-:W-:Y:S02]  /*5fe0*/  HADD2.F32 R2, -RZ, R59.H1_H1 ;  /* 0x3000003bff027230 */ /* 0x000fe40000004100 */
[C---:B------:R-:W-:Y:S01]  /*5ff0*/  FFMA R4, R49.reuse, R33, R4 ;  /* 0x0000002131047223 */ /* 0x040fe20000000004 */
[C---:B------:R-:W-:Y:S01]  /*6000*/  FFMA R5, R49.reuse, R34, R5 ;  /* 0x0000002231057223 */ /* 0x040fe20000000005 */
[----:B------:R-:W-:Y:S01]  /*6010*/  FFMA R6, R49, R0, R6 ;  /* 0x0000000031067223 */ /* 0x000fe20000000006 */
[--C-:B------:R-:W-:Y:S02]  /*6020*/  HADD2.F32 R0, -RZ, R60.reuse.H0_H0 ;  /* 0x2000003cff007230 */ /* 0x100fe40000004100 */
[----:B------:R-:W-:Y:S01]  /*6030*/  FMUL R11, R47, R11 ;  /* 0x0000000b2f0b7220 */ /* 0x000fe20000400000 */
[----:B------:R-:W-:Y:S01]  /*6040*/  F2FP.F16.F32.PACK_AB R53, R7, R3 ;  /* 0x000000030735723e */ /* 0x000fe200000000ff */
[--C-:B------:R-:W-:Y:S02]  /*6050*/  HADD2.F32 R3, -RZ, R61.reuse.H0_H0 ;  /* 0x2000003dff037230 */ /* 0x100fe40000004100 */
[----:B------:R-:W-:Y:S01]  /*6060*/  FMUL R15, R47, R15 ;  /* 0x0000000f2f0f7220 */ /* 0x000fe20000400000 */
[C---:B------:R-:W-:Y:S01]  /*6070*/  FFMA R11, R49.reuse, R2, R11 ;  /* 0x00000002310b7223 */ /* 0x040fe2000000000b */
[----:B------:R-:W-:Y:S02]  /*6080*/  HADD2.F32 R2, -RZ, R60.H1_H1 ;  /* 0x3000003cff027230 */ /* 0x000fe40000004100 */
[----:B------:R-:W-:Y:S01]  /*6090*/  FFMA R8, R49, R0, R8 ;  /* 0x0000000031087223 */ /* 0x000fe20000000008 */
[----:B------:R-:W-:Y:S02]  /*60a0*/  HADD2.F32 R0, -RZ, R61.H1_H1 ;  /* 0x3000003dff007230 */ /* 0x000fe40000004100 */
[C---:B------:R-:W-:Y:S01]  /*60b0*/  FMUL R19, R47.reuse, R19 ;  /* 0x000000132f137220 */ /* 0x040fe20000400000 */
[----:B------:R-:W-:Y:S01]  /*60c0*/  FMUL R23, R47, R23 ;  /* 0x000000172f177220 */ /* 0x000fe20000400000 */
[C---:B------:R-:W-:Y:S01]  /*60d0*/  FFMA R9, R49.reuse, R2, R9 ;  /* 0x0000000231097223 */ /* 0x040fe20000000009 */
[C---:B------:R-:W-:Y:S01]  /*60e0*/  FFMA R10, R49.reuse, R3, R10 ;  /* 0x00000003310a7223 */ /* 0x040fe2000000000a */
[----:B------:R-:W-:Y:S01]  /*60f0*/  FFMA R15, R49, R0, R15 ;  /* 0x00000000310f7223 */ /* 0x000fe2000000000f */
[--C-:B------:R-:W-:Y:S02]  /*6100*/  HADD2.F32 R2, -RZ, R62.reuse.H0_H0 ;  /* 0x2000003eff027230 */ /* 0x100fe40000004100 */
[----:B------:R-:W-:Y:S01]  /*6110*/  FMUL R27, R47, R27 ;  /* 0x0000001b2f1b7220 */ /* 0x000fe20000400000 */
[----:B------:R-:W-:Y:S01]  /*6120*/  HADD2.F32 R0, -RZ, R62.H1_H1 ;  /* 0x3000003eff007230 */ /* 0x000fe20000004100 */
[----:B------:R-:W-:Y:S01]  /*6130*/  F2FP.F16.F32.PACK_AB R54, R5, R4 ;  /* 0x000000040536723e */ /* 0x000fe200000000ff */
[--C-:B------:R-:W-:Y:S02]  /*6140*/  HADD2.F32 R3, -RZ, R63.reuse.H0_H0 ;  /* 0x2000003fff037230 */ /* 0x100fe40000004100 */
[C---:B------:R-:W-:Y:S01]  /*6150*/  FFMA R12, R49.reuse, R2, R12 ;  /* 0x00000002310c7223 */ /* 0x040fe2000000000c */
[--C-:B------:R-:W-:Y:S02]  /*6160*/  HADD2.F32 R2, -RZ, R68.reuse.H0_H0 ;  /* 0x20000044ff027230 */ /* 0x100fe40000004100 */
[C---:B------:R-:W-:Y:S01]  /*6170*/  FFMA R13, R49.reuse, R0, R13 ;  /* 0x00000000310d7223 */ /* 0x040fe2000000000d */
[----:B------:R-:W-:Y:S02]  /*6180*/  HADD2.F32 R0, -RZ, R63.H1_H1 ;  /* 0x3000003fff007230 */ /* 0x000fe40000004100 */
[----:B------:R-:W-:Y:S01]  /*6190*/  FFMA R14, R49, R3, R14 ;  /* 0x00000003310e7223 */ /* 0x000fe2000000000e */
[----:B------:R-:W-:Y:S01]  /*61a0*/  HADD2.F32 R3, -RZ, R68.H1_H1 ;  /* 0x30000044ff037230 */ /* 0x000fe20000004100 */
[----:B------:R-:W-:Y:S01]  /*61b0*/  F2FP.F16.F32.PACK_AB R55, R11, R6 ;  /* 0x000000060b37723e */ /* 0x000fe200000000ff */
[----:B------:R-:W-:Y:S01]  /*61c0*/  FMUL R31, R47, R31 ;  /* 0x0000001f2f1f7220 */ /* 0x000fe20000400000 */
[C---:B------:R-:W-:Y:S01]  /*61d0*/  FFMA R19, R49.reuse, R0, R19 ;  /* 0x0000000031137223 */ /* 0x040fe20000000013 */
[--C-:B------:R-:W-:Y:S02]  /*61e0*/  HADD2.F32 R0, -RZ, R69.reuse.H0_H0 ;  /* 0x20000045ff007230 */ /* 0x100fe40000004100 */
[C---:B------:R-:W-:Y:S01]  /*61f0*/  FFMA R16, R49.reuse, R2, R16 ;  /* 0x0000000231107223 */ /* 0x040fe20000000010 */
[----:B------:R1:W-:Y:S01]  /*6200*/  STS.128 [R67], R52 ;  /* 0x0000003443007388 */ /* 0x0003e20000000c00 */
[C---:B------:R-:W-:Y:S01]  /*6210*/  FFMA R17, R49.reuse, R3, R17 ;  /* 0x0000000331117223 */ /* 0x040fe20000000011 */
[----:B------:R-:W-:Y:S02]  /*6220*/  HADD2.F32 R2, -RZ, R69.H1_H1 ;  /* 0x30000045ff027230 */ /* 0x000fe40000004100 */
[----:B------:R-:W-:Y:S01]  /*6230*/  FFMA R18, R49, R0, R18 ;  /* 0x0000000031127223 */ /* 0x000fe20000000012 */
[--C-:B------:R-:W-:Y:S01]  /*6240*/  HADD2.F32 R0, -RZ, R70.reuse.H0_H0 ;  /* 0x20000046ff007230 */ /* 0x100fe20000004100 */
[----:B------:R-:W-:Y:S01]  /*6250*/  F2FP.F16.F32.PACK_AB R8, R9, R8 ;  /* 0x000000080908723e */ /* 0x000fe200000000ff */
[--C-:B------:R-:W-:Y:S02]  /*6260*/  HADD2.F32 R3, -RZ, R71.reuse.H0_H0 ;  /* 0x20000047ff037230 */ /* 0x100fe40000004100 */
[C---:B------:R-:W-:Y:S01]  /*6270*/  FFMA R23, R49.reuse, R2, R23 ;  /* 0x0000000231177223 */ /* 0x040fe20000000017 */
[----:B------:R-:W-:Y:S02]  /*6280*/  HADD2.F32 R2, -RZ, R70.H1_H1 ;  /* 0x30000046ff027230 */ /* 0x000fe40000004100 */
[----:B------:R-:W-:Y:S01]  /*6290*/  FFMA R20, R49, R0, R20 ;  /* 0x0000000031147223 */ /* 0x000fe20000000014 */
[----:B------:R-:W-:Y:S01]  /*62a0*/  HADD2.F32 R0, -RZ, R71.H1_H1 ;  /* 0x30000047ff007230 */ /* 0x000fe20000004100 */
[----:B------:R-:W-:Y:S01]  /*62b0*/  F2FP.F16.F32.PACK_AB R9, R15, R10 ;  /* 0x0000000a0f09723e */ /* 0x000fe200000000ff */
[----:B------:R-:W-:Y:S02]  /*62c0*/  HADD2.F32 R4, -RZ, R79.H0_H0 ;  /* 0x2000004fff047230 */ /* 0x000fe40000004100 */
[C---:B------:R-:W-:Y:S01]  /*62d0*/  FFMA R21, R49.reuse, R2, R21 ;  /* 0x0000000231157223 */ /* 0x040fe20000000015 */
[C---:B------:R-:W-:Y:S01]  /*62e0*/  FFMA R22, R49.reuse, R3, R22 ;  /* 0x0000000331167223 */ /* 0x040fe20000000016 */
[----:B------:R-:W-:Y:S01]  /*62f0*/  FFMA R27, R49, R0, R27 ;  /* 0x00000000311b7223 */ /* 0x000fe2000000001b */
[--C-:B------:R-:W-:Y:S01]  /*6300*/  HADD2.F32 R2, -RZ, R76.reuse.H0_H0 ;  /* 0x2000004cff027230 */ /* 0x100fe20000004100 */
[----:B------:R-:W-:Y:S01]  /*6310*/  F2FP.F16.F32.PACK_AB R10, R13, R12 ;  /* 0x0000000c0d0a723e */ /* 0x000fe200000000ff */
[----:B------:R-:W-:Y:S01]  /*6320*/  HADD2.F32 R0, -RZ, R76.H1_H1 ;  /* 0x3000004cff007230 */ /* 0x000fe20000004100 */
[----:B------:R-:W-:Y:S01]  /*6330*/  F2FP.F16.F32.PACK_AB R11, R19, R14 ;  /* 0x0000000e130b723e */ /* 0x000fe200000000ff */
[--C-:B------:R-:W-:Y:S02]  /*6340*/  HADD2.F32 R3, -RZ, R77.reuse.H0_H0 ;  /* 0x2000004dff037230 */ /* 0x100fe40000004100 */
[C---:B------:R-:W-:Y:S01]  /*6350*/  FFMA R24, R49.reuse, R2, R24 ;  /* 0x0000000231187223 */ /* 0x040fe20000000018 */
[--C-:B------:R-:W-:Y:S02]  /*6360*/  HADD2.F32 R2, -RZ, R78.reuse.H0_H0 ;  /* 0x2000004eff027230 */ /* 0x100fe40000004100 */
[C---:B------:R-:W-:Y:S01]  /*6370*/  FFMA R25, R49.reuse, R0, R25 ;  /* 0x0000000031197223 */ /* 0x040fe20000000019 */
[----:B------:R1:W-:Y:S01]  /*6380*/  STS.128 [R66+0x10], R8 ;  /* 0x0000100842007388 */ /* 0x0003e20000000c00 */
[----:B------:R-:W-:Y:S02]  /*6390*/  HADD2.F32 R0, -RZ, R77.H1_H1 ;  /* 0x3000004dff007230 */ /* 0x000fe40000004100 */
[----:B------:R-:W-:Y:S01]  /*63a0*/  FFMA R26, R49, R3, R26 ;  /* 0x00000003311a7223 */ /* 0x000fe2000000001a */
[----:B------:R-:W-:Y:S01]  /*63b0*/  HADD2.F32 R3, -RZ, R78.H1_H1 ;  /* 0x3000004eff037230 */ /* 0x000fe20000004100 */
[----:B------:R-:W-:Y:S01]  /*63c0*/  F2FP.F16.F32.PACK_AB R16, R17, R16 ;  /* 0x000000101110723e */ /* 0x000fe200000000ff */
[----:B------:R-:W-:Y:S01]  /*63d0*/  HADD2.F32 R5, -RZ, R79.H1_H1 ;  /* 0x3000004fff057230 */ /* 0x000fe20000004100 */
[----:B------:R-:W-:Y:S01]  /*63e0*/  F2FP.F16.F32.PACK_AB R17, R23, R18 ;  /* 0x000000121711723e */ /* 0x000fe200000000ff */
[----:B------:R-:W-:Y:S01]  /*63f0*/  FFMA R31, R49, R0, R31 ;  /* 0x00000000311f7223 */ /* 0x000fe2000000001f */
[----:B------:R-:W-:Y:S01]  /*6400*/  FMUL R35, R47, R35 ;  /* 0x000000232f237220 */ /* 0x000fe20000400000 */
[----:B------:R-:W-:Y:S01]  /*6410*/  F2FP.F16.F32.PACK_AB R18, R21, R20 ;  /* 0x000000141512723e */ /* 0x000fe200000000ff */
[----:B------:R-:W-:Y:S01]  /*6420*/  FFMA R28, R49, R2, R28 ;  /* 0x00000002311c7223 */ /* 0x000fe2000000001c */
[----:B------:R-:W-:Y:S01]  /*6430*/  F2FP.F16.F32.PACK_AB R19, R27, R22 ;  /* 0x000000161b13723e */ /* 0x000fe200000000ff */
[C---:B------:R-:W-:Y:S01]  /*6440*/  FFMA R29, R49.reuse, R3, R29 ;  /* 0x00000003311d7223 */ /* 0x040fe2000000001d */
[C---:B------:R-:W-:Y:S01]  /*6450*/  FFMA R30, R49.reuse, R4, R30 ;  /* 0x00000004311e7223 */ /* 0x040fe2000000001e */
[----:B------:R-:W-:Y:S01]  /*6460*/  FFMA R35, R49, R5, R35 ;  /* 0x0000000531237223 */ /* 0x000fe20000000023 */
[----:B------:R-:W-:Y:S01]  /*6470*/  F2FP.F16.F32.PACK_AB R24, R25, R24 ;  /* 0x000000181918723e */ /* 0x000fe200000000ff */
[----:B------:R1:W-:Y:S01]  /*6480*/  STS.128 [R65+0x20], R16 ;  /* 0x0000201041007388 */ /* 0x0003e20000000c00 */
[----:B------:R-:W-:Y:S02]  /*6490*/  F2FP.F16.F32.PACK_AB R25, R31, R26 ;  /* 0x0000001a1f19723e */ /* 0x000fe400000000ff */
[----:B------:R-:W-:Y:S02]  /*64a0*/  F2FP.F16.F32.PACK_AB R26, R29, R28 ;  /* 0x0000001c1d1a723e */ /* 0x000fe400000000ff */
[----:B------:R-:W-:Y:S05]  /*64b0*/  F2FP.F16.F32.PACK_AB R27, R35, R30 ;  /* 0x0000001e231b723e */ /* 0x000fea00000000ff */
[----:B------:R1:W-:Y:S01]  /*64c0*/  STS.128 [R64+0x10], R24 ;  /* 0x0000101840007388 */ /* 0x0003e20000000c00 */
[----:B------:R-:W-:Y:S01]  /*64d0*/  @!PT LDS RZ, [RZ] ;  /* 0x00000000fffff984 */ /* 0x000fe20000000800 */
[----:B------:R-:W-:Y:S01]  /*64e0*/  @!PT LDS RZ, [RZ] ;  /* 0x00000000fffff984 */ /* 0x000fe20000000800 */
[----:B------:R-:W-:Y:S01]  /*64f0*/  @!PT LDS RZ, [RZ] ;  /* 0x00000000fffff984 */ /* 0x000fe20000000800 */
[----:B------:R-:W-:Y:S01]  /*6500*/  @!PT LDS RZ, [RZ] ;  /* 0x00000000fffff984 */ /* 0x000fe20000000800 */
[----:B------:R2:W-:Y:S07]  /*6510*/  MEMBAR.ALL.CTA ;  /* 0x0000000000007992 */ /* 0x0005ee0000008000 */
[----:B--2---:R-:W2:Y:S02]  /*6520*/  FENCE.VIEW.ASYNC.S ;  /* 0x00000000000073c6 */ /* 0x004ea40000000000 */
[----:B--2---:R-:W-:Y:S06]  /*6530*/  BAR.SYNC.DEFER_BLOCKING 0x1, 0x80 ;  /* 0x0042000000007b1d */ /* 0x004fec0000010000 */
[----:B------:R-:W-:Y:S05]  /*6540*/  @P0 BRA `(.L_x_99) ;  /* 0x00000000001c0947 */ /* 0x000fea0003800000 */
[----:B------:R-:W-:Y:S01]  /*6550*/  R2UR UR4, R72 ;  /* 0x00000000480472ca */ /* 0x000fe200000e0000 */
[----:B------:R-:W-:Y:S01]  /*6560*/  UIADD3 UR6, UP0, UPT, UR54, 0x680, URZ ;  /* 0x0000068036067890 */ /* 0x000fe2000ff1e0ff */
[----:B------:R-:W-:Y:S03]  /*6570*/  UMOV UR43, UR36 ;  /* 0x00000024002b7c82 */ /* 0x000fe60008000000 */
[----:B------:R-:W-:Y:S08]  /*6580*/  UIADD3.X UR7, UPT, UPT, URZ, UR55, URZ, UP0, !UPT ;  /* 0x00000037ff077290 */ /* 0x000ff000087fe4ff */
[----:B------:R-:W-:Y:S09]  /*6590*/  UIADD3 UR40, UPT, UPT, UR48, 0x200, UR4 ;  /* 0x0000020030287890 */ /* 0x000ff2000fffe004 */
[----:B------:R2:W-:Y:S02]  /*65a0*/  UTMASTG.3D [UR40], [UR6] ;  /* 0x00000028060073b5 */ /* 0x0005e40008010000 */
[----:B--2---:R0:W-:Y:S02]  /*65b0*/  UTMACMDFLUSH ;  /* 0x00000000000079b7 */ /* 0x0041e40000000000 */
.L_x_99:
[----:B------:R-:W-:Y:S05]  /*65c0*/  BSYNC.RECONVERGENT B0 ;  /* 0x0000000000007941 */ /* 0x000fea0003800200 */
.L_x_98:
[----:B------:R-:W-:Y:S01]  /*65d0*/  UIADD3 UR40, UPT, UPT, UR56, 0x1, URZ ;  /* 0x0000000138287890 */ /* 0x000fe2000fffe0ff */
[----:B------:R-:W-:Y:S03]  /*65e0*/  BSSY.RECONVERGENT B0, `(.L_x_100) ;  /* 0x0000005000007945 */ /* 0x000fe60003800200 */
[----:B------:R-:W-:Y:S04]  /*65f0*/  UISETP.NE.AND UP0, UPT, UR40, 0x3, UPT ;  /* 0x000000032800788c */ /* 0x000fe8000bf05270 */
[----:B------:R-:W-:Y:S01]  /*6600*/  USEL UR43, UR40, URZ, UP0 ;  /* 0x000000ff282b7287 */ /* 0x000fe20008000000 */
[----:B------:R-:W-:Y:S11]  /*6610*/  @P0 BRA `(.L_x_101) ;  /* 0x0000000000040947 */ /* 0x000ff60003800000 */
[----:B------:R-:W-:Y:S04]  /*6620*/  DEPBAR.LE SB0, 0x1 ;  /* 0x000080400000791a */ /* 0x000fe80000000000 */
.L_x_101:
[----:B------:R-:W-:Y:S05]  /*6630*/  BSYNC.RECONVERGENT B0 ;  /* 0x0000000000007941 */ /* 0x000fea0003800200 */
.L_x_100:
[----:B------:R-:W-:Y:S01]  /*6640*/  BAR.SYNC.DEFER_BLOCKING 0x1, 0x80 ;  /* 0x0042000000007b1d */ /* 0x000fe20000010000 */
[----:B------:R-:W-:Y:S01]  /*6650*/  ISETP.NE.AND P1, PT, R104, RZ, PT ;  /* 0x000000ff6800720c */ /* 0x000fe20003f25270 */
[----:B------:R-:W-:Y:S01]  /*6660*/  UISETP.NE.AND UP0, UPT, UR50, URZ, UPT ;  /* 0x000000ff3200728c */ /* 0x000fe2000bf05270 */
[----:B------:R-:W-:Y:S11]  /*6670*/  LEA R2, R74, UR48, 0x3 ;  /* 0x000000304a027c11 */ /* 0x000ff6000f8e18ff */
[----:B------:R-:W-:Y:S01]  /*6680*/  @P1 SHF.L.U32 R3, R107, 0x1f, RZ ;  /* 0x0000001f6b031819 */ /* 0x000fe200000006ff */
[----:B------:R-:W-:Y:S06]  /*6690*/  BRA.U !UP0, `(.L_x_102) ;  /* 0x0000000108247547 */ /* 0x000fec000b800000 */
[----:B------:R-:W-:Y:S01]  /*66a0*/  IMAD.U32 R4, RZ, RZ, UR49 ;  /* 0x00000031ff047e24 */ /* 0x000fe2000f8e00ff */
[----:B------:R-:W-:Y:S01]  /*66b0*/  MOV R0, UR37 ;  /* 0x0000002500007c02 */ /* 0x000fe20008000f00 */
[----:B------:R-:W-:Y:S03]  /*66c0*/  UIADD3 UR49, UPT, UPT, UR49, 0x1, URZ ;  /* 0x0000000131317890 */ /* 0x000fe6000fffe0ff */
[----:B------:R-:W-:Y:S01]  /*66d0*/  @P1 LEA R4, R4, UR48, 0x3 ;  /* 0x0000003004041c11 */ /* 0x000fe2000f8e18ff */
[----:B------:R-:W-:Y:S04]  /*66e0*/  UISETP.NE.AND UP0, UPT, UR49, 0x3, UPT ;  /* 0x000000033100788c */ /* 0x000fe8000bf05270 */
[----:B------:R-:W-:Y:S01]  /*66f0*/  @P1 VIADD R4, R4, 0x98 ;  /* 0x0000009804041836 */ /* 0x000fe20000000000 */
[----:B------:R-:W-:Y:S04]  /*6700*/  USEL UR49, UR49, URZ, UP0 ;  /* 0x000000ff31317287 */ /* 0x000fe80008000000 */
[----:B------:R-:W-:Y:S04]  /*6710*/  @P1 PRMT R0, R0, 0x654, R4 ;  /* 0x0000065400001816 */ /* 0x000fe80000000004 */
[----:B------:R2:W-:Y:S04]  /*6720*/  @P1 SYNCS.ARRIVE.TRANS64.RED.A1T0 RZ, [R0+URZ], RZ ;  /* 0x000000ff00ff19a7 */ /* 0x0005e800081004ff */
.L_x_102:
[----:B------:R-:W4:Y:S01]  /*6730*/  @P1 SYNCS.PHASECHK.TRANS64.TRYWAIT P0, [R2+URZ+0x80], R3 ;  /* 0x00008003020015a7 */ /* 0x000f2200080011ff */
[----:B------:R-:W-:Y:S01]  /*6740*/  BSSY B1, `(.L_x_103) ;  /* 0x0000015000017945 */ /* 0x000fe20003800000 */
[----:B----4-:R-:W-:Y:S03]  /*6750*/  @P1 SEL R75, RZ, 0x1, !P0 ;  /* 0x00000001ff4b1807 */ /* 0x010fe60004000000 */
[----:B------:R-:W-:Y:S05]  /*6760*/  @!P1 BRA `(.L_x_104) ;  /* 0x0000000000489947 */ /* 0x000fea0003800000 */
[----:B------:R-:W-:Y:S01]  /*6770*/  ISETP.NE.AND P1, PT, R108, RZ, PT ;  /* 0x000000ff6c00720c */ /* 0x000fe20003f25270 */
[----:B------:R-:W-:Y:S01]  /*6780*/  BSSY B0, `(.L_x_105) ;  /* 0x000000a000007945 */ /* 0x000fe20003800000 */
[----:B------:R-:W-:Y:S11]  /*6790*/  ISETP.NE.AND P0, PT, R75, RZ, PT ;  /* 0x000000ff4b00720c */ /* 0x000ff60003f05270 */
[----:B------:R-:W-:Y:S04]  /*67a0*/  @P1 IMAD R74, R74, 0x2000, R99 ;  /* 0x000020004a4a1824 */ /* 0x000fe800078e0263 */
[----:B------:R-:W-:Y:S01]  /*67b0*/  @P1 IMAD.IADD R4, R106, 0x1, R74 ;  /* 0x000000016a041824 */ /* 0x000fe200078e024a */
[----:B------:R-:W-:Y:S03]  /*67c0*/  @P1 IADD3 R3, PT, PT, R105, R74, RZ ;  /* 0x0000004a69031210 */ /* 0x000fe60007ffe0ff */
[----:B--2---:R-:W-:Y:S01]  /*67d0*/  @P1 IMAD.IADD R0, R98, 0x1, R4 ;  /* 0x0000000162001824 */ /* 0x004fe200078e0204 */
[----:B------:R-:W-:Y:S06]  /*67e0*/  @P0 BRA `(.L_x_106) ;  /* 0x00000000000c0947 */ /* 0x000fec0003800000 */
[----:B------:R-:W-:Y:S04]  /*67f0*/  SHF.L.U32 R107, R107, 0x1f, RZ ;  /* 0x0000001f6b6b7819 */ /* 0x000fe800000006ff */
[----:B------:R-:W2:Y:S02]  /*6800*/  SYNCS.PHASECHK.TRANS64.TRYWAIT P0, [R2+URZ+0x80], R107 ;  /* 0x0000806b020075a7 */ /* 0x000ea400080011ff */
[----:B--2---:R-:W-:Y:S05]  /*6810*/  @!P0 BRA `(.L_x_107) ;  /* 0x0000001800888947 */ /* 0x004fea0003800000 */
.L_x_106:
[----:B------:R-:W-:Y:S05]  /*6820*/  BSYNC B0 ;  /* 0x0000000000007941 */ /* 0x000fea0003800000 */
.L_x_105:
[----:B------:R-:W-:Y:S11]  /*6830*/  ISETP.NE.AND P0, PT, R108, RZ, PT ;  /* 0x000000ff6c00720c */ /* 0x000ff60003f05270 */
[----:B------:R-:W-:Y:S02]  /*6840*/  @!UPT UIADD3 URZ, UPT, UPT, URZ, URZ, URZ ;  /* 0x000000fffffff290 */ /* 0x000fe4000fffe0ff */
[----:B------:R4:W1:Y:S04]  /*6850*/  @P0 LDS.128 R56, [R74] ;  /* 0x000000004a380984 */ /* 0x0008680000000c00 */
[----:B------:R4:W1:Y:S04]  /*6860*/  @P0 LDS.128 R68, [R3+0x20] ;  /* 0x0000200003440984 */ /* 0x0008680000000c00 */
[----:B------:R4:W1:Y:S04]  /*6870*/  @P0 LDS.128 R60, [R4+0x10] ;  /* 0x00001000043c0984 */ /* 0x0008680000000c00 */
[----:B------:R4:W1:Y:S02]  /*6880*/  @P0 LDS.128 R76, [R0+0x10] ;  /* 0x00001000004c0984 */ /* 0x0008640000000c00 */
.L_x_104:
[----:B------:R-:W-:Y:S05]  /*6890*/  BSYNC B1 ;  /* 0x0000000000017941 */ /* 0x000fea0003800000 */
.L_x_103:
[----:B--2-4-:R-:W-:Y:S05]  /*68a0*/  VIADD R0, R48, 0x20 ;  /* 0x0000002030007836 */ /* 0x014fea0000000000 */
[----:B------:R-:W-:Y:S04]  /*68b0*/  SHF.R.U32.HI R0, RZ, 0x15, R0 ;  /* 0x00000015ff007819 */ /* 0x000fe80000011600 */
[----:B------:R-:W-:Y:S11]  /*68c0*/  LOP3.LUT P0, RZ, R0, 0x3, R92, 0x48, !PT ;  /* 0x0000000300ff7812 */ /* 0x000ff6000780485c */
[----:B------:R-:W-:Y:S02]  /*68d0*/  @!UPT UIADD3 URZ, UPT, UPT, URZ, URZ, URZ ;  /* 0x000000fffffff290 */ /* 0x000fe4000fffe0ff */
[----:B------:R-:W-:Y:S05]  /*68e0*/  @!P0 BRA `(.L_x_108) ;  /* 0x0000000000408947 */ /* 0x000fea0003800000 */
[----:B------:R-:W2:Y:S01]  /*68f0*/  LDCU.64 UR8, c[0x4][0x70] ;  /* 0x01000e00ff0877ac */ /* 0x000ea20008000a00 */
[----:B------:R-:W-:Y:S01]  /*6900*/  MOV R3, 0x0 ;  /* 0x0000000000037802 */ /* 0x000fe20000000f00 */
[----:B------:R-:W-:Y:S02]  /*6910*/  HFMA2 R12, -RZ, RZ, 0, 5.9604644775390625e-08 ;  /* 0x00000001ff0c7431 */ /* 0x000fe400000001ff */
[----:B-1----:R-:W-:Y:S02]  /*6920*/  IMAD.MOV.U32 R8, RZ, RZ, 0x192 ;  /* 0x00000192ff087424 */ /* 0x002fe400078e00ff */
[----:B------:R-:W-:Y:S01]  /*6930*/  IMAD.MOV.U32 R13, RZ, RZ, RZ ;  /* 0x000000ffff0d7224 */ /* 0x000fe200078e00ff */
[----:B------:R-:W1:Y:S01]  /*6940*/  LDCU.64 UR6, c[0x4][0x78] ;  /* 0x01000f00ff0677ac */ /* 0x000e620008000a00 */
[----:B------:R-:W4:Y:S01]  /*6950*/  LDC.64 R2, c[0x4][R3] ;  /* 0x0100000003027b82 */ /* 0x000f220000000a00 */
[----:B------:R-:W5:Y:S01]  /*6960*/  LDCU.64 UR4, c[0x4][0x10] ;  /* 0x01000200ff0477ac */ /* 0x000f620008000a00 */
[----:B--2---:R-:W-:Y:S01]  /*6970*/  MOV R5, UR9 ;  /* 0x0000000900057c02 */ /* 0x004fe20008000f00 */
[----:B------:R-:W-:Y:S01]  /*6980*/  IMAD.U32 R4, RZ, RZ, UR8 ;  /* 0x00000008ff047e24 */ /* 0x000fe2000f8e00ff */
[----:B-1----:R-:W-:Y:S01]  /*6990*/  MOV R7, UR7 ;  /* 0x0000000700077c02 */ /* 0x002fe20008000f00 */
[----:B------:R-:W-:Y:S01]  /*69a0*/  IMAD.U32 R6, RZ, RZ, UR6 ;  /* 0x00000006ff067e24 */ /* 0x000fe2000f8e00ff */
[----:B-----5:R-:W-:Y:S01]  /*69b0*/  MOV R11, UR5 ;  /* 0x00000005000b7c02 */ /* 0x020fe20008000f00 */
[----:B------:R-:W-:Y:S02]  /*69c0*/  IMAD.U32 R10, RZ, RZ, UR4 ;  /* 0x00000004ff0a7e24 */ /* 0x000fe4000f8e00ff */
[----:B------:R-:W-:Y:S07]  /*69d0*/  LEPC R20, `(.L_x_108) ;  /* 0x000000001014794e */ /* 0x000fee0000000000 */
[----:B---34-:R-:W-:Y:S05]  /*69e0*/  CALL.ABS.NOINC R2 ;  /* 0x0000000002007343 */ /* 0x018fea0003c00000 */
.L_x_108:
[----:B------:R-:W-:Y:S01]  /*69f0*/  ISETP.NE.AND P0, PT, R100, RZ, PT ;  /* 0x000000ff6400720c */ /* 0x000fe20003f05270 */
[----:B------:R-:W-:Y:S05]  /*6a00*/  WARPSYNC.ALL ;  /* 0x0000000000007948 */ /* 0x000fea0003800000 */
[----:B------:R-:W-:Y:S01]  /*6a10*/  R2UR UR4, R48 ;  /* 0x00000000300472ca */ /* 0x000fe200000e0000 */
[--C-:B-1----:R-:W-:Y:S01]  /*6a20*/  HADD2.F32 R0, -RZ, R56.reuse.H0_H0 ;  /* 0x20000038ff007230 */ /* 0x102fe20000004100 */
[----:B------:R-:W-:Y:S01]  /*6a30*/  R2UR UR5, R73 ;  /* 0x00000000490572ca */ /* 0x000fe200000e0000 */
[----:B------:R-:W-:Y:S01]  /*6a40*/  HADD2.F32 R2, -RZ, R56.H1_H1 ;  /* 0x30000038ff027230 */ /* 0x000fe20000004100 */
[----:B------:R-:W-:Y:S01]  /*6a50*/  USHF.L.U32 UR8, UR43, 0xd, URZ ;  /* 0x0000000d2b087899 */ /* 0x000fe200080006ff */
[--C-:B------:R-:W-:Y:S01]  /*6a60*/  HADD2.F32 R3, -RZ, R57.reuse.H0_H0 ;  /* 0x20000039ff037230 */ /* 0x100fe20000004100 */
[----:B------:R-:W-:Y:S01]  /*6a70*/  BSSY.RECONVERGENT B0, `(.L_x_109) ;  /* 0x000008b000007945 */ /* 0x000fe20003800200 */
[----:B------:R-:W-:Y:S02]  /*6a80*/  HADD2.F32 R48, -RZ, R57.H1_H1 ;  /* 0x30000039ff307230 */ /* 0x000fe40000004100 */
[--C-:B------:R-:W-:Y:S02]  /*6a90*/  HADD2.F32 R50, -RZ, R58.reuse.H0_H0 ;  /* 0x2000003aff327230 */ /* 0x100fe40000004100 */
[----:B------:R-:W-:Y:S02]  /*6aa0*/  HADD2.F32 R51, -RZ, R58.H1_H1 ;  /* 0x3000003aff337230 */ /* 0x000fe40000004100 */
[----:B------:R-:W1:Y:S01]  /*6ab0*/  LDTM.x32 R4, tmem[UR4+0x20] ;  /* 0x00002004000479ee */ /* 0x000e6200082c0000 */
[----:B------:R-:W-:Y:S01]  /*6ac0*/  NOP ;  /* 0x0000000000007918 */ /* 0x000fe20000000000 */
[----:B------:R-:W-:Y:S01]  /*6ad0*/  UIADD3 UR5, UPT, UPT, UR5, 0x100, URZ ;  /* 0x0000010005057890 */ /* 0x000fe2000fffe0ff */
[--C-:B------:R-:W-:Y:S02]  /*6ae0*/  HADD2.F32 R52, -RZ, R59.reuse.H0_H0 ;  /* 0x2000003bff347230 */ /* 0x100fe40000004100 */
[----:B------:R-:W-:Y:S01]  /*6af0*/  HADD2.F32 R53, -RZ, R59.H1_H1 ;  /* 0x3000003bff357230 */ /* 0x000fe20000004100 */
[----:B------:R-:W-:Y:S01]  /*6b00*/  UPRMT UR5, UR37, 0x654, UR5 ;  /* 0x0000065425057896 */ /* 0x000fe20008000005 */
[--C-:B------:R-:W-:Y:S02]  /*6b10*/  HADD2.F32 R54, -RZ, R60.reuse.H0_H0 ;  /* 0x2000003cff367230 */ /* 0x100fe40000004100 */
[----:B------:R-:W-:Y:S02]  /*6b20*/  HADD2.F32 R55, -RZ, R60.H1_H1 ;  /* 0x3000003cff377230 */ /* 0x000fe40000004100 */
[--C-:B------:R-:W-:Y:S02]  /*6b30*/  HADD2.F32 R56, -RZ, R61.reuse.H0_H0 ;  /* 0x2000003dff387230 */ /* 0x100fe40000004100 */
[----:B------:R-:W-:Y:S02]  /*6b40*/  HADD2.F32 R57, -RZ, R61.H1_H1 ;  /* 0x3000003dff397230 */ /* 0x000fe40000004100 */
[----:B-1----:R-:W-:Y:S01]  /*6b50*/  SYNCS.ARRIVE.TRANS64.RED.A1T0 RZ, [UR5], RZ ;  /* 0x000000ffffff79a7 */ /* 0x002fe20008100405 */
[--C-:B------:R-:W-:Y:S02]  /*6b60*/  HADD2.F32 R58, -RZ, R62.reuse.H0_H0 ;  /* 0x2000003eff3a7230 */ /* 0x100fe40000004100 */
[----:B------:R-:W-:Y:S02]  /*6b70*/  HADD2.F32 R59, -RZ, R62.H1_H1 ;  /* 0x3000003eff3b7230 */ /* 0x000fe40000004100 */
[--C-:B------:R-:W-:Y:S02]  /*6b80*/  HADD2.F32 R60, -RZ, R63.reuse.H0_H0 ;  /* 0x2000003fff3c7230 */ /* 0x100fe40000004100 */
[----:B------:R-:W-:Y:S02]  /*6b90*/  HADD2.F32 R61, -RZ, R63.H1_H1 ;  /* 0x3000003fff3d7230 */ /* 0x000fe40000004100 */
[C---:B------:R-:W-:Y:S01]  /*6ba0*/  FMUL R4, R47.reuse, R4 ;  /* 0x000000042f047220 */ /* 0x040fe20000400000 */
[C---:B------:R-:W-:Y:S01]  /*6bb0*/  FMUL R5, R47.reuse, R5 ;  /* 0x000000052f057220 */ /* 0x040fe20000400000 */
[C---:B------:R-:W-:Y:S01]  /*6bc0*/  FMUL R6, R47.reuse, R6 ;  /* 0x000000062f067220 */ /* 0x040fe20000400000 */
[----:B------:R-:W-:Y:S01]  /*6bd0*/  FMUL R7, R47, R7 ;  /* 0x000000072f077220 */ /* 0x000fe20000400000 */
[C---:B------:R-:W-:Y:S01]  /*6be0*/  FFMA R4, R49.reuse, R0, R4 ;  /* 0x0000000031047223 */ /* 0x040fe20000000004 */
[C---:B------:R-:W-:Y:S01]  /*6bf0*/  FFMA R5, R49.reuse, R2, R5 ;  /* 0x0000000231057223 */ /* 0x040fe20000000005 */
[C---:B------:R-:W-:Y:S01]  /*6c00*/  FFMA R6, R49.reuse, R3, R6 ;  /* 0x0000000331067223 */ /* 0x040fe20000000006 */
[----:B------:R-:W-:Y:S01]  /*6c10*/  FFMA R7, R49, R48, R7 ;  /* 0x0000003031077223 */ /* 0x000fe20000000007 */
[C---:B------:R-:W-:Y:S01]  /*6c20*/  FMUL R8, R47.reuse, R8 ;  /* 0x000000082f087220 */ /* 0x040fe20000400000 */
[----:B------:R-:W-:Y:S01]  /*6c30*/  FMUL R9, R47, R9 ;  /* 0x000000092f097220 */ /* 0x000fe20000400000 */
[----:B------:R-:W-:Y:S01]  /*6c40*/  F2FP.F16.F32.PACK_AB R4, R5, R4 ;  /* 0x000000040504723e */ /* 0x000fe200000000ff */
[----:B------:R-:W-:Y:S01]  /*6c50*/  FMUL R0, R47, R10 ;  /* 0x0000000a2f007220 */ /* 0x000fe20000400000 */
[----:B------:R-:W-:Y:S01]  /*6c60*/  F2FP.F16.F32.PACK_AB R5, R7, R6 ;  /* 0x000000060705723e */ /* 0x000fe200000000ff */
[C---:B------:R-:W-:Y:S01]  /*6c70*/  FFMA R8, R49.reuse, R50, R8 ;  /* 0x0000003231087223 */ /* 0x040fe20000000008 */
[C---:B------:R-:W-:Y:S01]  /*6c80*/  FFMA R9, R49.reuse, R51, R9 ;  /* 0x0000003331097223 */ /* 0x040fe20000000009 */
[----:B------:R-:W-:Y:S01]  /*6c90*/  FFMA R0, R49, R52, R0 ;  /* 0x0000003431007223 */ /* 0x000fe20000000000 */
[C---:B------:R-:W-:Y:S01]  /*6ca0*/  FMUL R2, R47.reuse, R11 ;  /* 0x0000000b2f027220 */ /* 0x040fe20000400000 */
[C---:B------:R-:W-:Y:S01]  /*6cb0*/  FMUL R3, R47.reuse, R12 ;  /* 0x0000000c2f037220 */ /* 0x040fe20000400000 */
[----:B------:R-:W-:Y:S01]  /*6cc0*/  FMUL R10, R47, R13 ;  /* 0x0000000d2f0a7220 */ /* 0x000fe20000400000 */
[----:B------:R-:W-:Y:S01]  /*6cd0*/  F2FP.F16.F32.PACK_AB R6, R9, R8 ;  /* 0x000000080906723e */ /* 0x000fe200000000ff */
[C---:B------:R-:W-:Y:S01]  /*6ce0*/  FFMA R2, R49.reuse, R53, R2 ;  /* 0x0000003531027223 */ /* 0x040fe20000000002 */
[C---:B------:R-:W-:Y:S01]  /*6cf0*/  FFMA R3, R49.reuse, R54, R3 ;  /* 0x0000003631037223 */ /* 0x040fe20000000003 */
[----:B------:R-:W-:Y:S01]  /*6d00*/  FFMA R10, R49, R55, R10 ;  /* 0x00000037310a7223 */ /* 0x000fe2000000000a */
[C---:B------:R-:W-:Y:S01]  /*6d10*/  FMUL R11, R47.reuse, R14 ;  /* 0x0000000e2f0b7220 */ /* 0x040fe20000400000 */
[C---:B------:R-:W-:Y:S01]  /*6d20*/  FMUL R15, R47.reuse, R15 ;  /* 0x0000000f2f0f7220 */ /* 0x040fe20000400000 */
[C---:B------:R-:W-:Y:S01]  /*6d30*/  FMUL R12, R47.reuse, R16 ;  /* 0x000000102f0c7220 */ /* 0x040fe20000400000 */
[----:B------:R-:W-:Y:S01]  /*6d40*/  FMUL R13, R47, R17 ;  /* 0x000000112f0d7220 */ /* 0x000fe20000400000 */
[----:B------:R-:W-:Y:S01]  /*6d50*/  FFMA R11, R49, R56, R11 ;  /* 0x00000038310b7223 */ /* 0x000fe2000000000b */
[----:B------:R-:W-:Y:S01]  /*6d60*/  FMUL R14, R47, R18 ;  /* 0x000000122f0e7220 */ /* 0x000fe20000400000 */
[----:B------:R-:W-:Y:S01]  /*6d70*/  FFMA R15, R49, R57, R15 ;  /* 0x00000039310f7223 */ /* 0x000fe2000000000f */
[--C-:B------:R-:W-:Y:S02]  /*6d80*/  HADD2.F32 R62, -RZ, R68.reuse.H0_H0 ;  /* 0x20000044ff3e7230 */ /* 0x100fe40000004100 */
[----:B------:R-:W-:Y:S01]  /*6d90*/  FMUL R19, R47, R19 ;  /* 0x000000132f137220 */ /* 0x000fe20000400000 */
[----:B------:R-:W-:Y:S01]  /*6da0*/  F2FP.F16.F32.PACK_AB R7, R2, R0 ;  /* 0x000000000207723e */ /* 0x000fe200000000ff */
[----:B------:R-:W-:Y:S01]  /*6db0*/  FFMA R12, R49, R58, R12 ;  /* 0x0000003a310c7223 */ /* 0x000fe2000000000c */
[----:B------:R-:W-:Y:S02]  /*6dc0*/  HADD2.F32 R63, -RZ, R68.H1_H1 ;  /* 0x30000044ff3f7230 */ /* 0x000fe40000004100 */
[----:B------:R-:W-:Y:S01]  /*6dd0*/  FMUL R16, R47, R20 ;  /* 0x000000142f107220 */ /* 0x000fe20000400000 */
[----:B------:R-:W-:Y:S01]  /*6de0*/  FFMA R13, R49, R59, R13 ;  /* 0x0000003b310d7223 */ /* 0x000fe2000000000d */
[----:B------:R1:W-:Y:S01]  /*6df0*/  STS.128 [R99+UR8], R4 ;  /* 0x0000000463007988 */ /* 0x0003e20008000c08 */
[--C-:B---3--:R-:W-:Y:S02]  /*6e00*/  HADD2.F32 R64, -RZ, R69.reuse.H0_H0 ;  /* 0x20000045ff407230 */ /* 0x108fe40000004100 */
[----:B------:R-:W-:Y:S01]  /*6e10*/  FMUL R17, R47, R21 ;  /* 0x000000152f117220 */ /* 0x000fe20000400000 */
[----:B------:R-:W-:Y:S01]  /*6e20*/  FFMA R14, R49, R60, R14 ;  /* 0x0000003c310e7223 */ /* 0x000fe2000000000e */
[----:B------:R-:W-:Y:S02]  /*6e30*/  HADD2.F32 R65, -RZ, R69.H1_H1 ;  /* 0x30000045ff417230 */ /* 0x000fe40000004100 */
[----:B------:R-:W-:Y:S01]  /*6e40*/  FMUL R18, R47, R22 ;  /* 0x000000162f127220 */ /* 0x000fe20000400000 */
[----:B------:R-:W-:Y:S01]  /*6e50*/  FFMA R19, R49, R61, R19 ;  /* 0x0000003d31137223 */ /* 0x000fe20000000013 */
[----:B------:R-:W-:Y:S02]  /*6e60*/  HADD2.F32 R66, -RZ, R70.H0_H0 ;  /* 0x20000046ff427230 */ /* 0x000fe40000004100 */
[----:B------:R-:W-:Y:S01]  /*6e70*/  FMUL R23, R47, R23 ;  /* 0x000000172f177220 */ /* 0x000fe20000400000 */
[--C-:B------:R-:W-:Y:S02]  /*6e80*/  HADD2.F32 R74, -RZ, R78.reuse.H0_H0 ;  /* 0x2000004eff4a7230 */ /* 0x100fe40000004100 */
[----:B------:R-:W-:Y:S01]  /*6e90*/  FFMA R16, R49, R62, R16 ;  /* 0x0000003e31107223 */ /* 0x000fe20000000010 */
[----:B------:R-:W-:Y:S01]  /*6ea0*/  HADD2.F32 R75, -RZ, R78.H1_H1 ;  /* 0x3000004eff4b7230 */ /* 0x000fe20000004100 */
[----:B------:R-:W-:Y:S01]  /*6eb0*/  IADD3 R78, PT, PT, R99, UR8, RZ ;  /* 0x00000008634e7c10 */ /* 0x000fe2000fffe0ff */
[----:B------:R-:W-:Y:S02]  /*6ec0*/  HADD2.F32 R67, -RZ, R70.H1_H1 ;  /* 0x30000046ff437230 */ /* 0x000fe40000004100 */
[----:B------:R-:W-:Y:S01]  /*6ed0*/  FMUL R20, R47, R24 ;  /* 0x000000182f147220 */ /* 0x000fe20000400000 */
[----:B------:R-:W-:Y:S01]  /*6ee0*/  FFMA R17, R49, R63, R17 ;  /* 0x0000003f31117223 */ /* 0x000fe20000000011 */
[--C-:B------:R-:W-:Y:S02]  /*6ef0*/  HADD2.F32 R68, -RZ, R71.reuse.H0_H0 ;  /* 0x20000047ff447230 */ /* 0x100fe40000004100 */
[----:B------:R-:W-:Y:S01]  /*6f00*/  FMUL R21, R47, R25 ;  /* 0x000000192f157220 */ /* 0x000fe20000400000 */
[----:B------:R-:W-:Y:S01]  /*6f10*/  FFMA R18, R49, R64, R18 ;  /* 0x0000004031127223 */ /* 0x000fe20000000012 */
[----:B------:R-:W-:Y:S02]  /*6f20*/  HADD2.F32 R69, -RZ, R71.H1_H1 ;  /* 0x30000047ff457230 */ /* 0x000fe40000004100 */
[----:B------:R-:W-:Y:S01]  /*6f30*/  FMUL R22, R47, R26 ;  /* 0x0000001a2f167220 */ /* 0x000fe20000400000 */
[----:B------:R-:W-:Y:S01]  /*6f40*/  F2FP.F16.F32.PACK_AB R8, R10, R3 ;  /* 0x000000030a08723e */ /* 0x000fe200000000ff */
[----:B------:R-:W-:Y:S01]  /*6f50*/  FFMA R23, R49, R65, R23 ;  /* 0x0000004131177223 */ /* 0x000fe20000000017 */
[----:B------:R-:W-:Y:S01]  /*6f60*/  F2FP.F16.F32.PACK_AB R9, R15, R11 ;  /* 0x0000000b0f09723e */ /* 0x000fe200000000ff */
[--C-:B------:R-:W-:Y:S02]  /*6f70*/  HADD2.F32 R70, -RZ, R76.reuse.H0_H0 ;  /* 0x2000004cff467230 */ /* 0x100fe40000004100 */
[----:B------:R-:W-:Y:S01]  /*6f80*/  FMUL R27, R47, R27 ;  /* 0x0000001b2f1b7220 */ /* 0x000fe20000400000 */
[----:B------:R-:W-:Y:S01]  /*6f90*/  IADD3 R106, PT, PT, R106, R78, RZ ;  /* 0x0000004e6a6a7210 */ /* 0x000fe20007ffe0ff */
[----:B------:R-:W-:Y:S01]  /*6fa0*/  FFMA R20, R49, R66, R20 ;  /* 0x0000004231147223 */ /* 0x000fe20000000014 */
[----:B------:R-:W-:Y:S01]  /*6fb0*/  F2FP.F16.F32.PACK_AB R10, R13, R12 ;  /* 0x0000000c0d0a723e */ /* 0x000fe200000000ff */
[----:B------:R-:W-:Y:S01]  /*6fc0*/  HADD2.F32 R71, -RZ, R76.H1_H1 ;  /* 0x3000004cff477230 */ /* 0x000fe20000004100 */
[----:B------:R-:W-:Y:S01]  /*6fd0*/  F2FP.F16.F32.PACK_AB R11, R19, R14 ;  /* 0x0000000e130b723e */ /* 0x000fe200000000ff */
[----:B------:R-:W-:Y:S01]  /*6fe0*/  FMUL R24, R47, R28 ;  /* 0x0000001c2f187220 */ /* 0x000fe20000400000 */
[----:B------:R-:W-:Y:S01]  /*6ff0*/  FFMA R21, R49, R67, R21 ;  /* 0x0000004331157223 */ /* 0x000fe20000000015 */
[--C-:B------:R-:W-:Y:S02]  /*7000*/  HADD2.F32 R72, -RZ, R77.reuse.H0_H0 ;  /* 0x2000004dff487230 */ /* 0x100fe40000004100 */
[----:B------:R-:W-:Y:S01]  /*7010*/  FMUL R25, R47, R29 ;  /* 0x0000001d2f197220 */ /* 0x000fe20000400000 */
[----:B------:R1:W-:Y:S01]  /*7020*/  STS.128 [R106+0x10], R8 ;  /* 0x000010086a007388 */ /* 0x0003e20000000c00 */
[----:B------:R-:W-:Y:S01]  /*7030*/  FFMA R22, R49, R68, R22 ;  /* 0x0000004431167223 */ /* 0x000fe20000000016 */
[----:B------:R-:W-:Y:S02]  /*7040*/  HADD2.F32 R73, -RZ, R77.H1_H1 ;  /* 0x3000004dff497230 */ /* 0x000fe40000004100 */
[----:B------:R-:W-:Y:S01]  /*7050*/  FMUL R26, R47, R30 ;  /* 0x0000001e2f1a7220 */ /* 0x000fe20000400000 */
[----:B------:R-:W-:Y:S01]  /*7060*/  FFMA R27, R49, R69, R27 ;  /* 0x00000045311b7223 */ /* 0x000fe2000000001b */
        /* <DEDUP_REMOVED lines=10> */
[----:B------:R-:W-:Y:S01]  /*7110*/  F2FP.F16.F32.PACK_AB R17, R23, R18 ;  /* 0x000000121711723e */ /* 0x000fe200000000ff */
[----:B------:R-:W-:Y:S01]  /*7120*/  FFMA R31, R49, R73, R31 ;  /* 0x00000049311f7223 */ /* 0x000fe2000000001f */
[----:B------:R-:W-:Y:S01]  /*7130*/  FMUL R35, R47, R35 ;  /* 0x000000232f237220 */ /* 0x000fe20000400000 */
[----:B------:R-:W-:Y:S01]  /*7140*/  IADD3 R105, PT, PT, R105, R78, RZ ;  /* 0x0000004e69697210 */ /* 0x000fe20007ffe0ff */
[----:B------:R-:W-:Y:S01]  /*7150*/  FFMA R28, R49, R74, R28 ;  /* 0x0000004a311c7223 */ /* 0x000fe2000000001c */
[----:B------:R-:W-:Y:S01]  /*7160*/  F2FP.F16.F32.PACK_AB R18, R21, R20 ;  /* 0x000000141512723e */ /* 0x000fe200000000ff */
[----:B------:R-:W-:Y:S01]  /*7170*/  FFMA R29, R49, R75, R29 ;  /* 0x0000004b311d7223 */ /* 0x000fe2000000001d */
[----:B------:R-:W-:Y:S01]  /*7180*/  F2FP.F16.F32.PACK_AB R19, R27, R22 ;  /* 0x000000161b13723e */ /* 0x000fe200000000ff */
[C---:B------:R-:W-:Y:S01]  /*7190*/  FFMA R30, R49.reuse, R76, R30 ;  /* 0x0000004c311e7223 */ /* 0x040fe2000000001e */
[----:B------:R-:W-:Y:S01]  /*71a0*/  FFMA R35, R49, R77, R35 ;  /* 0x0000004d31237223 */ /* 0x000fe20000000023 */
[----:B------:R-:W-:Y:S02]  /*71b0*/  F2FP.F16.F32.PACK_AB R24, R25, R24 ;  /* 0x000000181918723e */ /* 0x000fe400000000ff */
[----:B------:R1:W-:Y:S01]  /*71c0*/  STS.128 [R105+0x20], R16 ;  /* 0x0000201069007388 */ /* 0x0003e20000000c00 */
[----:B------:R-:W-:Y:S02]  /*71d0*/  F2FP.F16.F32.PACK_AB R25, R31, R26 ;  /* 0x0000001a1f19723e */ /* 0x000fe400000000ff */
[----:B------:R-:W-:Y:S02]  /*71e0*/  F2FP.F16.F32.PACK_AB R26, R29, R28 ;  /* 0x0000001c1d1a723e */ /* 0x000fe400000000ff */
[----:B------:R-:W-:Y:S02]  /*71f0*/  F2FP.F16.F32.PACK_AB R27, R35, R30 ;  /* 0x0000001e231b723e */ /* 0x000fe400000000ff */
[----:B------:R-:W-:Y:S05]  /*7200*/  IADD3 R0, PT, PT, R98, R106, RZ ;  /* 0x0000006a62007210 */ /* 0x000fea0007ffe0ff */
        /* <DEDUP_REMOVED lines=9> */
[----:B------:R-:W-:Y:S02]  /*72a0*/  UIADD3 UR10, UP0, UPT, UR54, 0x680, URZ ;  /* 0x00000680360a7890 */ /* 0x000fe4000ff1e0ff */
[----:B------:R-:W-:Y:S02]  /*72b0*/  UIADD3 UR5, UPT, UPT, UR41, 0x20, URZ ;  /* 0x0000002029057890 */ /* 0x000fe4000fffe0ff */
[----:B------:R-:W-:Y:S02]  /*72c0*/  UIADD3 UR4, UPT, UPT, UR48, 0x200, UR8 ;  /* 0x0000020030047890 */ /* 0x000fe4000fffe008 */
[----:B------:R-:W-:Y:S01]  /*72d0*/  UIADD3.X UR11, UPT, UPT, URZ, UR55, URZ, UP0, !UPT ;  /* 0x00000037ff0b7290 */ /* 0x000fe200087fe4ff */
[----:B------:R-:W-:Y:S01]  /*72e0*/  UMOV UR6, UR42 ;  /* 0x0000002a00067c82 */ /* 0x000fe20008000000 */
[----:B------:R-:W-:Y:S07]  /*72f0*/  UMOV UR7, UR36 ;  /* 0x0000002400077c82 */ /* 0x000fee0008000000 */
[----:B------:R2:W-:Y:S02]  /*7300*/  UTMASTG.3D [UR4], [UR10] ;  /* 0x000000040a0073b5 */ /* 0x0005e40008010000 */
[----:B--2---:R0:W-:Y:S02]  /*7310*/  UTMACMDFLUSH ;  /* 0x00000000000079b7 */ /* 0x0041e40000000000 */
.L_x_110:
[----:B------:R-:W-:Y:S05]  /*7320*/  BSYNC.RECONVERGENT B0 ;  /* 0x0000000000007941 */ /* 0x000fea0003800200 */
.L_x_109:
[----:B------:R-:W-:Y:S01]  /*7330*/  UIADD3 UR43, UPT, UPT, UR43, 0x1, URZ ;  /* 0x000000012b2b7890 */ /* 0x000fe2000fffe0ff */
[----:B------:R-:W-:Y:S03]  /*7340*/  BSSY.RECONVERGENT B0, `(.L_x_111) ;  /* 0x0000008000007945 */ /* 0x000fe60003800200 */
[----:B------:R-:W-:Y:S04]  /*7350*/  UISETP.NE.AND UP0, UPT, UR43, 0x3, UPT ;  /* 0x000000032b00788c */ /* 0x000fe8000bf05270 */
[----:B------:R-:W-:Y:S02]  /*7360*/  UISETP.EQ.XOR UP1, UPT, UR40, 0x3, !UP0 ;  /* 0x000000032800788c */ /* 0x000fe4000c722a70 */
[----:B------:R-:W-:Y:S02]  /*7370*/  USEL UR56, UR43, URZ, UP0 ;  /* 0x000000ff2b387287 */ /* 0x000fe40008000000 */
[----:B------:R-:W-:Y:S04]  /*7380*/  USEL UR4, URZ, 0x1, !UP1 ;  /* 0x00000001ff047887 */ /* 0x000fe8000c800000 */
[----:B------:R-:W-:Y:S01]  /*7390*/  ULOP3.LUT UR51, UR51, UR4, URZ, 0x3c, !UPT ;  /* 0x0000000433337292 */ /* 0x000fe2000f8e3cff */
[----:B------:R-:W-:Y:S11]  /*73a0*/  @P0 BRA `(.L_x_112) ;  /* 0x0000000000040947 */ /* 0x000ff60003800000 */
[----:B------:R-:W-:Y:S04]  /*73b0*/  DEPBAR.LE SB0, 0x1 ;  /* 0x000080400000791a */ /* 0x000fe80000000000 */
.L_x_112:
[----:B------:R-:W-:Y:S05]  /*73c0*/  BSYNC.RECONVERGENT B0 ;  /* 0x0000000000007941 */ /* 0x000fea0003800200 */
.L_x_111:
[----:B------:R-:W-:Y:S01]  /*73d0*/  BAR.SYNC.DEFER_BLOCKING 0x1, 0x80 ;  /* 0x0042000000007b1d */ /* 0x000fe20000010000 */
[----:B------:R-:W-:Y:S01]  /*73e0*/  UISETP.NE.AND UP0, UPT, UR50, -0x2, UPT ;  /* 0xfffffffe3200788c */ /* 0x000fe2000bf05270 */
[----:B------:R-:W-:Y:S08]  /*73f0*/  IADD3 R45, PT, PT, R45, 0x1, RZ ;  /* 0x000000012d2d7810 */ /* 0x000ff00007ffe0ff */
[----:B------:R-:W-:Y:S05]  /*7400*/  BRA.U !UP0, `(.L_x_113) ;  /* 0x0000000108287547 */ /* 0x000fea000b800000 */
[----:B------:R-:W-:Y:S01]  /*7410*/  ISETP.NE.AND P0, PT, R104, RZ, PT ;  /* 0x000000ff6800720c */ /* 0x000fe20003f05270 */
[----:B------:R-:W-:Y:S01]  /*7420*/  IMAD.U32 R2, RZ, RZ, UR49 ;  /* 0x00000031ff027e24 */ /* 0x000fe2000f8e00ff */
[----:B------:R-:W-:Y:S01]  /*7430*/  UIADD3 UR49, UPT, UPT, UR49, 0x1, URZ ;  /* 0x0000000131317890 */ /* 0x000fe2000fffe0ff */
[----:B-1----:R-:W-:Y:S03]  /*7440*/  IMAD.U32 R0, RZ, RZ, UR37 ;  /* 0x00000025ff007e24 */ /* 0x002fe6000f8e00ff */
[----:B------:R-:W-:Y:S04]  /*7450*/  UISETP.NE.AND UP0, UPT, UR49, 0x3, UPT ;  /* 0x000000033100788c */ /* 0x000fe8000bf05270 */
[----:B------:R-:W-:Y:S03]  /*7460*/  USEL UR49, UR49, URZ, UP0 ;  /* 0x000000ff31317287 */ /* 0x000fe60008000000 */
[----:B------:R-:W-:Y:S05]  /*7470*/  @P0 LEA R2, R2, UR48, 0x3 ;  /* 0x0000003002020c11 */ /* 0x000fea000f8e18ff */
[----:B------:R-:W-:Y:S05]  /*7480*/  @P0 VIADD R2, R2, 0x98 ;  /* 0x0000009802020836 */ /* 0x000fea0000000000 */
[----:B------:R-:W-:Y:S04]  /*7490*/  @P0 PRMT R0, R0, 0x654, R2 ;  /* 0x0000065400000816 */ /* 0x000fe80000000002 */
[----:B------:R2:W-:Y:S03]  /*74a0*/  @P0 SYNCS.ARRIVE.TRANS64.RED.A1T0 RZ, [R0+URZ], RZ ;  /* 0x000000ff00ff09a7 */ /* 0x0005e600081004ff */
.L_x_113:
[----:B------:R-:W-:Y:S01]  /*74b0*/  ISETP.NE.AND P2, PT, R101, RZ, PT ;  /* 0x000000ff6500720c */ /* 0x000fe20003f45270 */
[----:B------:R-:W-:Y:S01]  /*74c0*/  UIADD3 UR50, UPT, UPT, UR50, 0x2, URZ ;  /* 0x0000000232327890 */ /* 0x000fe2000fffe0ff */
[----:B------:R-:W-:Y:S01]  /*74d0*/  ISETP.NE.AND P0, PT, R103, 0x2, PT ;  /* 0x000000026700780c */ /* 0x000fe20003f05270 */
[----:B------:R-:W-:Y:S01]  /*74e0*/  IMAD.IADD R14, R43, 0x1, R86 ;  /* 0x000000012b0e7824 */ /* 0x000fe200078e0256 */
[----:B------:R-:W-:Y:S01]  /*74f0*/  ISETP.NE.AND P1, PT, R45, 0x4, PT ;  /* 0x000000042d00780c */ /* 0x000fe20003f25270 */
[----:B------:R-:W-:Y:S01]  /*7500*/  IMAD.IADD R15, R44, 0x1, R87 ;  /* 0x000000012c0f7824 */ /* 0x000fe200078e0257 */
[----:B------:R-:W-:Y:S02]  /*7510*/  SEL R2, RZ, 0x1, P0 ;  /* 0x00000001ff027807 */ /* 0x000fe40000000000 */
[----:B-12---:R-:W-:Y:S02]  /*7520*/  SEL R0, RZ, 0x1, P1 ;  /* 0x00000001ff007807 */ /* 0x006fe40000800000 */
[----:B------:R-:W-:Y:S02]  /*7530*/  LOP3.LUT R96, R96, R2, RZ, 0x3c, !PT ;  /* 0x0000000260607212 */ /* 0x000fe400078e3cff */
[----:B------:R-:W-:Y:S02]  /*7540*/  LOP3.LUT R97, R97, R0, RZ, 0x3c, !PT ;  /* 0x0000000061617212 */ /* 0x000fe400078e3cff */
[----:B------:R-:W-:Y:S02]  /*7550*/  @P2 R2UR UR36, R95 ;  /* 0x000000005f2422ca */ /* 0x000fe400000e0000 */
[----:B------:R-:W-:Y:S02]  /*7560*/  SEL R103, R103, RZ, P0 ;  /* 0x000000ff67677207 */ /* 0x000fe40000000000 */
[----:B------:R-:W-:Y:S01]  /*7570*/  SEL R45, R45, RZ, P1 ;  /* 0x000000ff2d2d7207 */ /* 0x000fe20000800000 */
[----:B------:R-:W-:Y:S10]  /*7580*/  @P2 BRA `(.L_x_114) ;  /* 0xffffffd800042947 */ /* 0x000ff4000383ffff */
[----:B------:R-:W-:-:S09]  /*7590*/  UISETP.NE.AND UP0, UPT, UR53, URZ, UPT ;  /* 0x000000ff3500728c */ /* 0x000fd2000bf05270 */
[----:B------:R-:W-:Y:S05]  /*75a0*/  BRA.U !UP0, `(.L_x_115) ;  /* 0x0000000108487547 */ /* 0x000fea000b800000 */
[----:B------:R-:W1:Y:S02]  /*75b0*/  LDCU.64 UR4, c[0x0][0x890] ;  /* 0x00011200ff0477ac */ /* 0x000e640008000a00 */
[----:B-1----:R-:W-:-:S04]  /*75c0*/  UISETP.NE.U32.AND UP0, UPT, UR4, URZ, UPT ;  /* 0x000000ff0400728c */ /* 0x002fc8000bf05070 */
[----:B------:R-:W-:-:S09]  /*75d0*/  UISETP.NE.AND.EX UP0, UPT, UR5, URZ, UPT, UP0 ;  /* 0x000000ff0500728c */ /* 0x000fd2000bf05300 */
[----:B------:R-:W-:Y:S05]  /*75e0*/  BRA.U UP0, `(.L_x_116) ;  /* 0x00000001000c7547 */ /* 0x000fea000b800000 */
[----:B------:R-:W-:-:S13]  /*75f0*/  FSETP.NEU.AND P0, PT, R49, RZ, PT ;  /* 0x000000ff3100720b */ /* 0x000fda0003f0d000 */
[----:B------:R-:W-:Y:S05]  /*7600*/  @!P0 EXIT ;  /* 0x000000000000894d */ /* 0x000fea0003800000 */
[----:B------:R-:W-:Y:S05]  /*7610*/  BRA `(.L_x_115) ;  /* 0x00000000002c7947 */ /* 0x000fea0003800000 */
.L_x_116:
[----:B------:R-:W-:Y:S01]  /*7620*/  ISETP.NE.AND P0, PT, R102, RZ, PT ;  /* 0x000000ff6600720c */ /* 0x000fe20003f05270 */
[----:B------:R-:W-:-:S12]  /*7630*/  BSSY.RECONVERGENT B0, `(.L_x_115) ;  /* 0x0000009000007945 */ /* 0x000fd80003800200 */
[----:B------:R-:W-:Y:S05]  /*7640*/  @P0 BRA `(.L_x_117) ;  /* 0x0000000000140947 */ /* 0x000fea0003800000 */
[----:B------:R-:W1:Y:S02]  /*7650*/  LDCU.64 UR4, c[0x0][0x888] ;  /* 0x00011100ff0477ac */ /* 0x000e640008000a00 */
[----:B-1----:R-:W-:-:S04]  /*7660*/  ISETP.NE.U32.AND P0, PT, RZ, UR4, PT ;  /* 0x00000004ff007c0c */ /* 0x002fc8000bf05070 */
[----:B------:R-:W-:-:S13]  /*7670*/  ISETP.NE.AND.EX P0, PT, RZ, UR5, PT, P0 ;  /* 0x00000005ff007c0c */ /* 0x000fda000bf05300 */
[----:B------:R-:W-:Y:S05]  /*7680*/  @!P0 EXIT ;  /* 0x000000000000894d */ /* 0x000fea0003800000 */
[----:B------:R-:W-:Y:S05]  /*7690*/  BRA `(.L_x_118) ;  /* 0x0000000000087947 */ /* 0x000fea0003800000 */
.L_x_117:
[----:B------:R-:W-:-:S13]  /*76a0*/  FSETP.NEU.AND P0, PT, R49, RZ, PT ;  /* 0x000000ff3100720b */ /* 0x000fda0003f0d000 */
[----:B------:R-:W-:Y:S05]  /*76b0*/  @!P0 EXIT ;  /* 0x000000000000894d */ /* 0x000fea0003800000 */
.L_x_118:
[----:B------:R-:W-:Y:S05]  /*76c0*/  BSYNC.RECONVERGENT B0 ;  /* 0x0000000000007941 */ /* 0x000fea0003800200 */
.L_x_115:
[----:B------:R-:W-:Y:S01]  /*76d0*/  ULEA UR4, UR49, UR48, 0x3 ;  /* 0x0000003031047291 */ /* 0x000fe2000f8e18ff */
[----:B------:R-:W-:-:S04]  /*76e0*/  DEPBAR.LE SB0, 0x0 ;  /* 0x000080000000791a */ /* 0x000fc80000000000 */
[----:B------:R-:W-:-:S04]  /*76f0*/  UIADD3 UR4, UPT, UPT, UR4, 0x98, URZ ;  /* 0x0000009804047890 */ /* 0x000fc8000fffe0ff */
[----:B------:R-:W-:-:S09]  /*7700*/  UPRMT UR4, UR37, 0x654, UR4 ;  /* 0x0000065425047896 */ /* 0x000fd20008000004 */
[----:B------:R-:W-:Y:S01]  /*7710*/  SYNCS.ARRIVE.TRANS64.RED.A1T0 RZ, [UR4], RZ ;  /* 0x000000ffffff79a7 */ /* 0x000fe20008100404 */
[----:B------:R-:W-:Y:S05]  /*7720*/  EXIT ;  /* 0x000000000000794d */ /* 0x000fea0003800000 */
.L_x_19:
[----:B--2---:R2:W1:Y:S02]  /*7730*/  SYNCS.PHASECHK.TRANS64.TRYWAIT P0, [R2+URZ+0x130], R3 ;  /* 0x00013003020075a7 */ /* 0x00446400080011ff */
[----:B-1----:R-:W-:Y:S05]  /*7740*/  @!P0 NANOSLEEP.SYNCS 0x989680 ;  /* 0x009896800000895d */ /* 0x002fea0003900000 */
[----:B------:R-:W1:Y:S02]  /*7750*/  @!P0 SYNCS.PHASECHK.TRANS64 P0, [R2+URZ+0x130], R3 ;  /* 0x00013003020085a7 */ /* 0x000e6400080010ff */
[----:B-1----:R-:W-:Y:S05]  /*7760*/  @!P0 BRA `(.L_x_19) ;  /* 0xfffffffc00f08947 */ /* 0x002fea000383ffff */
[----:B------:R-:W-:Y:S05]  /*7770*/  BRA `(.L_x_119) ;  /* 0xffffff9c00b07947 */ /* 0x000fea000383ffff */
.L_x_22:
[----:B-1----:R-:W-:-:S07]  /*7780*/  MOV R2, UR33 ;  /* 0x0000002100027c02 */ /* 0x002fce0008000f00 */
.L_x_120:
[----:B-1----:R1:W2:Y:S02]  /*7790*/  SYNCS.PHASECHK.TRANS64.TRYWAIT P0, [R2+URZ+0x40], R4 ;  /* 0x00004004020075a7 */ /* 0x0022a400080011ff */
[----:B--2---:R-:W-:Y:S05]  /*77a0*/  @!P0 NANOSLEEP.SYNCS 0x989680 ;  /* 0x009896800000895d */ /* 0x004fea0003900000 */
[----:B------:R-:W2:Y:S02]  /*77b0*/  @!P0 SYNCS.PHASECHK.TRANS64 P0, [R2+URZ+0x40], R4 ;  /* 0x00004004020085a7 */ /* 0x000ea400080010ff */
[----:B--2---:R-:W-:Y:S05]  /*77c0*/  @!P0 BRA `(.L_x_120) ;  /* 0xfffffffc00f08947 */ /* 0x004fea000383ffff */
[----:B------:R-:W-:Y:S05]  /*77d0*/  BRA `(.L_x_21) ;  /* 0xffffffa000007947 */ /* 0x000fea000383ffff */
.L_x_28:
[----:B-1----:R-:W-:-:S07]  /*77e0*/  MOV R2, UR17 ;  /* 0x0000001100027c02 */ /* 0x002fce0008000f00 */
.L_x_121:
[----:B-1----:R1:W2:Y:S02]  /*77f0*/  SYNCS.PHASECHK.TRANS64.TRYWAIT P0, [R2+URZ+0x40], R4 ;  /* 0x00004004020075a7 */ /* 0x0022a400080011ff */
[----:B--2---:R-:W-:Y:S05]  /*7800*/  @!P0 NANOSLEEP.SYNCS 0x989680 ;  /* 0x009896800000895d */ /* 0x004fea0003900000 */
[----:B------:R-:W2:Y:S02]  /*7810*/  @!P0 SYNCS.PHASECHK.TRANS64 P0, [R2+URZ+0x40], R4 ;  /* 0x00004004020085a7 */ /* 0x000ea400080010ff */
[----:B--2---:R-:W-:Y:S05]  /*7820*/  @!P0 BRA `(.L_x_121) ;  /* 0xfffffffc00f08947 */ /* 0x004fea000383ffff */
[----:B------:R-:W-:Y:S05]  /*7830*/  BRA `(.L_x_27) ;  /* 0xffffffa000a87947 */ /* 0x000fea000383ffff */
.L_x_32:
[----:B-1----:R1:W2:Y:S02]  /*7840*/  SYNCS.PHASECHK.TRANS64.TRYWAIT P0, [R2+URZ+0xc0], R3 ;  /* 0x0000c003020075a7 */ /* 0x0022a400080011ff */
[----:B--2---:R-:W-:Y:S05]  /*7850*/  @!P0 NANOSLEEP.SYNCS 0x989680 ;  /* 0x009896800000895d */ /* 0x004fea0003900000 */
[----:B------:R-:W2:Y:S02]  /*7860*/  @!P0 SYNCS.PHASECHK.TRANS64 P0, [R2+URZ+0xc0], R3 ;  /* 0x0000c003020085a7 */ /* 0x000ea400080010ff */
[----:B--2---:R-:W-:Y:S05]  /*7870*/  @!P0 BRA `(.L_x_32) ;  /* 0xfffffffc00f08947 */ /* 0x004fea000383ffff */
[----:B------:R-:W-:Y:S05]  /*7880*/  BRA `(.L_x_122) ;  /* 0xffffffa400387947 */ /* 0x000fea000383ffff */
.L_x_36:
[----:B----4-:R-:W-:-:S07]  /*7890*/  MOV R0, UR5 ;  /* 0x0000000500007c02 */ /* 0x010fce0008000f00 */
.L_x_123:
[----:B-1----:R1:W2:Y:S02]  /*78a0*/  SYNCS.PHASECHK.TRANS64.TRYWAIT P0, [R0+URZ], R2 ;  /* 0x00000002000075a7 */ /* 0x0022a400080011ff */
[----:B--2---:R-:W-:Y:S05]  /*78b0*/  @!P0 NANOSLEEP.SYNCS 0x989680 ;  /* 0x009896800000895d */ /* 0x004fea0003900000 */
[----:B------:R-:W2:Y:S02]  /*78c0*/  @!P0 SYNCS.PHASECHK.TRANS64 P0, [R0+URZ], R2 ;  /* 0x00000002000085a7 */ /* 0x000ea400080010ff */
[----:B--2---:R-:W-:Y:S05]  /*78d0*/  @!P0 BRA `(.L_x_123) ;  /* 0xfffffffc00f08947 */ /* 0x004fea000383ffff */
[----:B------:R-:W-:Y:S05]  /*78e0*/  BRA `(.L_x_124) ;  /* 0xffffffa800a87947 */ /* 0x000fea000383ffff */
.L_x_37:
[----:B----4-:R-:W-:-:S07]  /*78f0*/  MOV R0, UR5 ;  /* 0x0000000500007c02 */ /* 0x010fce0008000f00 */
.L_x_125:
[----:B-1----:R1:W2:Y:S02]  /*7900*/  SYNCS.PHASECHK.TRANS64.TRYWAIT P0, [R0+URZ], R3 ;  /* 0x00000003000075a7 */ /* 0x0022a400080011ff */
[----:B--2---:R-:W-:Y:S05]  /*7910*/  @!P0 NANOSLEEP.SYNCS 0x989680 ;  /* 0x009896800000895d */ /* 0x004fea0003900000 */
[----:B------:R-:W2:Y:S02]  /*7920*/  @!P0 SYNCS.PHASECHK.TRANS64 P0, [R0+URZ], R3 ;  /* 0x00000003000085a7 */ /* 0x000ea400080010ff */
[----:B--2---:R-:W-:Y:S05]  /*7930*/  @!P0 BRA `(.L_x_125) ;  /* 0xfffffffc00f08947 */ /* 0x004fea000383ffff */
[----:B------:R-:W-:Y:S05]  /*7940*/  BRA `(.L_x_126) ;  /* 0xffffffa800b47947 */ /* 0x000fea000383ffff */
.L_x_38:
[----:B----4-:R-:W-:-:S07]  /*7950*/  MOV R0, UR5 ;  /* 0x0000000500007c02 */ /* 0x010fce0008000f00 */
.L_x_127:
[----:B-1----:R1:W2:Y:S02]  /*7960*/  SYNCS.PHASECHK.TRANS64.TRYWAIT P0, [R0+URZ], R3 ;  /* 0x00000003000075a7 */ /* 0x0022a400080011ff */
[----:B--2---:R-:W-:Y:S05]  /*7970*/  @!P0 NANOSLEEP.SYNCS 0x989680 ;  /* 0x009896800000895d */ /* 0x004fea0003900000 */
[----:B------:R-:W2:Y:S02]  /*7980*/  @!P0 SYNCS.PHASECHK.TRANS64 P0, [R0+URZ], R3 ;  /* 0x00000003000085a7 */ /* 0x000ea400080010ff */
[----:B--2---:R-:W-:Y:S05]  /*7990*/  @!P0 BRA `(.L_x_127) ;  /* 0xfffffffc00f08947 */ /* 0x004fea000383ffff */
[----:B------:R-:W-:Y:S05]  /*79a0*/  BRA `(.L_x_128) ;  /* 0xffffffa800c07947 */ /* 0x000fea000383ffff */
.L_x_39:
[----:B----4-:R-:W-:-:S07]  /*79b0*/  MOV R0, UR5 ;  /* 0x0000000500007c02 */ /* 0x010fce0008000f00 */
.L_x_129:
[----:B-1----:R1:W2:Y:S02]  /*79c0*/  SYNCS.PHASECHK.TRANS64.TRYWAIT P0, [R0+URZ], R3 ;  /* 0x00000003000075a7 */ /* 0x0022a400080011ff */
[----:B--2---:R-:W-:Y:S05]  /*79d0*/  @!P0 NANOSLEEP.SYNCS 0x989680 ;  /* 0x009896800000895d */ /* 0x004fea0003900000 */
[----:B------:R-:W2:Y:S02]  /*79e0*/  @!P0 SYNCS.PHASECHK.TRANS64 P0, [R0+URZ], R3 ;  /* 0x00000003000085a7 */ /* 0x000ea400080010ff */
[----:B--2---:R-:W-:Y:S05]  /*79f0*/  @!P0 BRA `(.L_x_129) ;  /* 0xfffffffc00f08947 */ /* 0x004fea000383ffff */
[----:B------:R-:W-:Y:S05]  /*7a00*/  BRA `(.L_x_130) ;  /* 0xffffffa800cc7947 */ /* 0x000fea000383ffff */
.L_x_40:
[----:B----4-:R-:W-:-:S07]  /*7a10*/  MOV R0, UR5 ;  /* 0x0000000500007c02 */ /* 0x010fce0008000f00 */
.L_x_131:
[----:B-1----:R1:W2:Y:S02]  /*7a20*/  SYNCS.PHASECHK.TRANS64.TRYWAIT P0, [R0+URZ], R3 ;  /* 0x00000003000075a7 */ /* 0x0022a400080011ff */
[----:B--2---:R-:W-:Y:S05]  /*7a30*/  @!P0 NANOSLEEP.SYNCS 0x989680 ;  /* 0x009896800000895d */ /* 0x004fea0003900000 */
[----:B------:R-:W2:Y:S02]  /*7a40*/  @!P0 SYNCS.PHASECHK.TRANS64 P0, [R0+URZ], R3 ;  /* 0x00000003000085a7 */ /* 0x000ea400080010ff */
[----:B--2---:R-:W-:Y:S05]  /*7a50*/  @!P0 BRA `(.L_x_131) ;  /* 0xfffffffc00f08947 */ /* 0x004fea000383ffff */
[----:B------:R-:W-:Y:S05]  /*7a60*/  BRA `(.L_x_132) ;  /* 0xffffffa800d87947 */ /* 0x000fea000383ffff */
.L_x_41:
[----:B----4-:R-:W-:-:S07]  /*7a70*/  MOV R0, UR5 ;  /* 0x0000000500007c02 */ /* 0x010fce0008000f00 */
.L_x_133:
[----:B-1----:R1:W2:Y:S02]  /*7a80*/  SYNCS.PHASECHK.TRANS64.TRYWAIT P0, [R0+URZ], R3 ;  /* 0x00000003000075a7 */ /* 0x0022a400080011ff */
[----:B--2---:R-:W-:Y:S05]  /*7a90*/  @!P0 NANOSLEEP.SYNCS 0x989680 ;  /* 0x009896800000895d */ /* 0x004fea0003900000 */
[----:B------:R-:W2:Y:S02]  /*7aa0*/  @!P0 SYNCS.PHASECHK.TRANS64 P0, [R0+URZ], R3 ;  /* 0x00000003000085a7 */ /* 0x000ea400080010ff */
[----:B--2---:R-:W-:Y:S05]  /*7ab0*/  @!P0 BRA `(.L_x_133) ;  /* 0xfffffffc00f08947 */ /* 0x004fea000383ffff */
[----:B------:R-:W-:Y:S05]  /*7ac0*/  BRA `(.L_x_134) ;  /* 0xffffffa800e47947 */ /* 0x000fea000383ffff */
.L_x_42:
[----:B----4-:R-:W-:-:S07]  /*7ad0*/  MOV R0, UR5 ;  /* 0x0000000500007c02 */ /* 0x010fce0008000f00 */
.L_x_135:
[----:B-1----:R1:W2:Y:S02]  /*7ae0*/  SYNCS.PHASECHK.TRANS64.TRYWAIT P0, [R0+URZ], R3 ;  /* 0x00000003000075a7 */ /* 0x0022a400080011ff */
[----:B--2---:R-:W-:Y:S05]  /*7af0*/  @!P0 NANOSLEEP.SYNCS 0x989680 ;  /* 0x009896800000895d */ /* 0x004fea0003900000 */
[----:B------:R-:W2:Y:S02]  /*7b00*/  @!P0 SYNCS.PHASECHK.TRANS64 P0, [R0+URZ], R3 ;  /* 0x00000003000085a7 */ /* 0x000ea400080010ff */
[----:B--2---:R-:W-:Y:S05]  /*7b10*/  @!P0 BRA `(.L_x_135) ;  /* 0xfffffffc00f08947 */ /* 0x004fea000383ffff */
[----:B------:R-:W-:Y:S05]  /*7b20*/  BRA `(.L_x_136) ;  /* 0xffffffa800f07947 */ /* 0x000fea000383ffff */
.L_x_45:
[----:B-1----:R1:W2:Y:S02]  /*7b30*/  SYNCS.PHASECHK.TRANS64.TRYWAIT P0, [R0+URZ+0x120], R4 ;  /* 0x00012004000075a7 */ /* 0x0022a400080011ff */
[----:B--2---:R-:W-:Y:S05]  /*7b40*/  @!P0 NANOSLEEP.SYNCS 0x989680 ;  /* 0x009896800000895d */ /* 0x004fea0003900000 */
[----:B------:R-:W2:Y:S02]  /*7b50*/  @!P0 SYNCS.PHASECHK.TRANS64 P0, [R0+URZ+0x120], R4 ;  /* 0x00012004000085a7 */ /* 0x000ea400080010ff */
[----:B--2---:R-:W-:Y:S05]  /*7b60*/  @!P0 BRA `(.L_x_45) ;  /* 0xfffffffc00f08947 */ /* 0x004fea000383ffff */
[----:B------:R-:W-:Y:S05]  /*7b70*/  BRA `(.L_x_137) ;  /* 0xffffffac004c7947 */ /* 0x000fea000383ffff */
.L_x_46:
[----:B------:R-:W-:-:S07]  /*7b80*/  MOV R0, UR5 ;  /* 0x0000000500007c02 */ /* 0x000fce0008000f00 */
.L_x_138:
[----:B-1----:R1:W2:Y:S02]  /*7b90*/  SYNCS.PHASECHK.TRANS64.TRYWAIT P0, [R0+URZ+0xd0], R5 ;  /* 0x0000d005000075a7 */ /* 0x0022a400080011ff */
[----:B--2---:R-:W-:Y:S05]  /*7ba0*/  @!P0 NANOSLEEP.SYNCS 0x989680 ;  /* 0x009896800000895d */ /* 0x004fea0003900000 */
[----:B------:R-:W2:Y:S02]  /*7bb0*/  @!P0 SYNCS.PHASECHK.TRANS64 P0, [R0+URZ+0xd0], R5 ;  /* 0x0000d005000085a7 */ /* 0x000ea400080010ff */
[----:B--2---:R-:W-:Y:S05]  /*7bc0*/  @!P0 BRA `(.L_x_138) ;  /* 0xfffffffc00f08947 */ /* 0x004fea000383ffff */
[----:B------:R-:W-:Y:S05]  /*7bd0*/  BRA `(.L_x_139) ;  /* 0xffffffac005c7947 */ /* 0x000fea000383ffff */
.L_x_47:
[----:B-1----:R1:W2:Y:S02]  /*7be0*/  SYNCS.PHASECHK.TRANS64.TRYWAIT P1, [R0+URZ+0xc0], R4 ;  /* 0x0000c004000075a7 */ /* 0x0022a400080211ff */
[----:B--2---:R-:W-:Y:S05]  /*7bf0*/  @!P1 NANOSLEEP.SYNCS 0x989680 ;  /* 0x009896800000995d */ /* 0x004fea0003900000 */
[----:B------:R-:W2:Y:S02]  /*7c00*/  @!P1 SYNCS.PHASECHK.TRANS64 P1, [R0+URZ+0xc0], R4 ;  /* 0x0000c004000095a7 */ /* 0x000ea400080210ff */
[----:B--2---:R-:W-:Y:S05]  /*7c10*/  @!P1 BRA `(.L_x_47) ;  /* 0xfffffffc00f09947 */ /* 0x004fea000383ffff */
[----:B------:R-:W-:Y:S05]  /*7c20*/  BRA `(.L_x_140) ;  /* 0xffffffac008c7947 */ /* 0x000fea000383ffff */
.L_x_50:
[----:B------:R-:W-:-:S07]  /*7c30*/  MOV R0, UR5 ;  /* 0x0000000500007c02 */ /* 0x000fce0008000f00 */
.L_x_141:
[----:B-1----:R1:W2:Y:S02]  /*7c40*/  SYNCS.PHASECHK.TRANS64.TRYWAIT P0, [R0+URZ+0xd0], R2 ;  /* 0x0000d002000075a7 */ /* 0x0022a400080011ff */
[----:B--2---:R-:W-:Y:S05]  /*7c50*/  @!P0 NANOSLEEP.SYNCS 0x989680 ;  /* 0x009896800000895d */ /* 0x004fea0003900000 */
[----:B------:R-:W2:Y:S02]  /*7c60*/  @!P0 SYNCS.PHASECHK.TRANS64 P0, [R0+URZ+0xd0], R2 ;  /* 0x0000d002000085a7 */ /* 0x000ea400080010ff */
[----:B--2---:R-:W-:Y:S05]  /*7c70*/  @!P0 BRA `(.L_x_141) ;  /* 0xfffffffc00f08947 */ /* 0x004fea000383ffff */
[----:B------:R-:W-:Y:S05]  /*7c80*/  BRA `(.L_x_49) ;  /* 0xffffffac00e07947 */ /* 0x000fea000383ffff */
.L_x_57:
[----:B-1----:R1:W2:Y:S02]  /*7c90*/  SYNCS.PHASECHK.TRANS64.TRYWAIT P1, [R0+URZ+0xc0], R2 ;  /* 0x0000c002000075a7 */ /* 0x0022a400080211ff */
[----:B--2---:R-:W-:Y:S05]  /*7ca0*/  @!P1 NANOSLEEP.SYNCS 0x989680 ;  /* 0x009896800000995d */ /* 0x004fea0003900000 */
[----:B------:R-:W2:Y:S02]  /*7cb0*/  @!P1 SYNCS.PHASECHK.TRANS64 P1, [R0+URZ+0xc0], R2 ;  /* 0x0000c002000095a7 */ /* 0x000ea400080210ff */
[----:B--2---:R-:W-:Y:S05]  /*7cc0*/  @!P1 BRA `(.L_x_57) ;  /* 0xfffffffc00f09947 */ /* 0x004fea000383ffff */
[----:B------:R-:W-:Y:S05]  /*7cd0*/  BRA `(.L_x_142) ;  /* 0xffffffb400507947 */ /* 0x000fea000383ffff */
.L_x_58:
[----:B------:R-:W-:-:S07]  /*7ce0*/  MOV R2, UR7 ;  /* 0x0000000700027c02 */ /* 0x000fce0008000f00 */
.L_x_143:
[----:B-1----:R1:W2:Y:S02]  /*7cf0*/  SYNCS.PHASECHK.TRANS64.TRYWAIT P0, [R2+URZ+0x100], R0 ;  /* 0x00010000020075a7 */ /* 0x0022a400080011ff */
[----:B--2---:R-:W-:Y:S05]  /*7d00*/  @!P0 NANOSLEEP.SYNCS 0x989680 ;  /* 0x009896800000895d */ /* 0x004fea0003900000 */
[----:B------:R-:W2:Y:S02]  /*7d10*/  @!P0 SYNCS.PHASECHK.TRANS64 P0, [R2+URZ+0x100], R0 ;  /* 0x00010000020085a7 */ /* 0x000ea400080010ff */
[----:B--2---:R-:W-:Y:S05]  /*7d20*/  @!P0 BRA `(.L_x_143) ;  /* 0xfffffffc00f08947 */ /* 0x004fea000383ffff */
[----:B------:R-:W-:Y:S05]  /*7d30*/  BRA `(.L_x_144) ;  /* 0xffffffb400887947 */ /* 0x000fea000383ffff */
.L_x_61:
[----:B------:R-:W-:Y:S07]  /*7d40*/  MOV R0, UR6 ;  /* 0x0000000600007c02 */ /* 0x000fee0008000f00 */
.L_x_145:
[----:B-1----:R1:W2:Y:S02]  /*7d50*/  SYNCS.PHASECHK.TRANS64.TRYWAIT P0, [R0+URZ], R2 ;  /* 0x00000002000075a7 */ /* 0x0022a400080011ff */
[----:B--2---:R-:W-:Y:S05]  /*7d60*/  @!P0 NANOSLEEP.SYNCS 0x989680 ;  /* 0x009896800000895d */ /* 0x004fea0003900000 */
[----:B------:R-:W2:Y:S02]  /*7d70*/  @!P0 SYNCS.PHASECHK.TRANS64 P0, [R0+URZ], R2 ;  /* 0x00000002000085a7 */ /* 0x000ea400080010ff */
[----:B--2---:R-:W-:Y:S05]  /*7d80*/  @!P0 BRA `(.L_x_145) ;  /* 0xfffffffc00f08947 */ /* 0x004fea000383ffff */
[----:B------:R-:W-:Y:S05]  /*7d90*/  BRA `(.L_x_60) ;  /* 0xffffffb400a47947 */ /* 0x000fea000383ffff */
.L_x_64:
[----:B------:R-:W-:-:S07]  /*7da0*/  MOV R0, UR6 ;  /* 0x0000000600007c02 */ /* 0x000fce0008000f00 */
.L_x_146:
[----:B--2---:R2:W4:Y:S02]  /*7db0*/  SYNCS.PHASECHK.TRANS64.TRYWAIT P0, [R0+URZ], R2 ;  /* 0x00000002000075a7 */ /* 0x00452400080011ff */
[----:B----4-:R-:W-:Y:S05]  /*7dc0*/  @!P0 NANOSLEEP.SYNCS 0x989680 ;  /* 0x009896800000895d */ /* 0x010fea0003900000 */
[----:B------:R-:W4:Y:S02]  /*7dd0*/  @!P0 SYNCS.PHASECHK.TRANS64 P0, [R0+URZ], R2 ;  /* 0x00000002000085a7 */ /* 0x000f2400080010ff */
[----:B----4-:R-:W-:Y:S05]  /*7de0*/  @!P0 BRA `(.L_x_146) ;  /* 0xfffffffc00f08947 */ /* 0x010fea000383ffff */
[----:B------:R-:W-:Y:S05]  /*7df0*/  BRA `(.L_x_147) ;  /* 0xffffffb800807947 */ /* 0x000fea000383ffff */
.L_x_65:
[----:B------:R-:W-:-:S07]  /*7e00*/  MOV R0, UR6 ;  /* 0x0000000600007c02 */ /* 0x000fce0008000f00 */
.L_x_148:
[----:B-1----:R1:W2:Y:S02]  /*7e10*/  SYNCS.PHASECHK.TRANS64.TRYWAIT P0, [R0+URZ], R3 ;  /* 0x00000003000075a7 */ /* 0x0022a400080011ff */
[----:B--2---:R-:W-:Y:S05]  /*7e20*/  @!P0 NANOSLEEP.SYNCS 0x989680 ;  /* 0x009896800000895d */ /* 0x004fea0003900000 */
[----:B------:R-:W2:Y:S02]  /*7e30*/  @!P0 SYNCS.PHASECHK.TRANS64 P0, [R0+URZ], R3 ;  /* 0x00000003000085a7 */ /* 0x000ea400080010ff */
[----:B--2---:R-:W-:Y:S05]  /*7e40*/  @!P0 BRA `(.L_x_148) ;  /* 0xfffffffc00f08947 */ /* 0x004fea000383ffff */
[----:B------:R-:W-:Y:S05]  /*7e50*/  BRA `(.L_x_149) ;  /* 0xffffffb8008c7947 */ /* 0x000fea000383ffff */
.L_x_66:
[----:B------:R-:W-:-:S07]  /*7e60*/  MOV R0, UR6 ;  /* 0x0000000600007c02 */ /* 0x000fce0008000f00 */
.L_x_150:
[----:B-1----:R1:W2:Y:S02]  /*7e70*/  SYNCS.PHASECHK.TRANS64.TRYWAIT P0, [R0+URZ], R3 ;  /* 0x00000003000075a7 */ /* 0x0022a400080011ff */
[----:B--2---:R-:W-:Y:S05]  /*7e80*/  @!P0 NANOSLEEP.SYNCS 0x989680 ;  /* 0x009896800000895d */ /* 0x004fea0003900000 */
[----:B------:R-:W2:Y:S02]  /*7e90*/  @!P0 SYNCS.PHASECHK.TRANS64 P0, [R0+URZ], R3 ;  /* 0x00000003000085a7 */ /* 0x000ea400080010ff */
[----:B--2---:R-:W-:Y:S05]  /*7ea0*/  @!P0 BRA `(.L_x_150) ;  /* 0xfffffffc00f08947 */ /* 0x004fea000383ffff */
[----:B------:R-:W-:Y:S05]  /*7eb0*/  BRA `(.L_x_151) ;  /* 0xffffffb800987947 */ /* 0x000fea000383ffff */
.L_x_67:
[----:B-1----:R-:W-:-:S07]  /*7ec0*/  MOV R0, UR7 ;  /* 0x0000000700007c02 */ /* 0x002fce0008000f00 */
.L_x_152:
[----:B-1----:R1:W2:Y:S02]  /*7ed0*/  SYNCS.PHASECHK.TRANS64.TRYWAIT P0, [R0+URZ], R2 ;  /* 0x00000002000075a7 */ /* 0x0022a400080011ff */
[----:B--2---:R-:W-:Y:S05]  /*7ee0*/  @!P0 NANOSLEEP.SYNCS 0x989680 ;  /* 0x009896800000895d */ /* 0x004fea0003900000 */
[----:B------:R-:W2:Y:S02]  /*7ef0*/  @!P0 SYNCS.PHASECHK.TRANS64 P0, [R0+URZ], R2 ;  /* 0x00000002000085a7 */ /* 0x000ea400080010ff */
[----:B--2---:R-:W-:Y:S05]  /*7f00*/  @!P0 BRA `(.L_x_152) ;  /* 0xfffffffc00f08947 */ /* 0x004fea000383ffff */
[----:B------:R-:W-:Y:S05]  /*7f10*/  BRA `(.L_x_153) ;  /* 0xffffffb800a47947 */ /* 0x000fea000383ffff */
.L_x_72:
[----:B--2---:R2:W3:Y:S02]  /*7f20*/  SYNCS.PHASECHK.TRANS64.TRYWAIT P0, [R0+URZ+0xc0], R2 ;  /* 0x0000c002000075a7 */ /* 0x0044e400080011ff */
[----:B---3--:R-:W-:Y:S05]  /*7f30*/  @!P0 NANOSLEEP.SYNCS 0x989680 ;  /* 0x009896800000895d */ /* 0x008fea0003900000 */
[----:B------:R-:W3:Y:S02]  /*7f40*/  @!P0 SYNCS.PHASECHK.TRANS64 P0, [R0+URZ+0xc0], R2 ;  /* 0x0000c002000085a7 */ /* 0x000ee400080010ff */
[----:B---3--:R-:W-:Y:S05]  /*7f50*/  @!P0 BRA `(.L_x_72) ;  /* 0xfffffffc00f08947 */ /* 0x008fea000383ffff */
[----:B------:R-:W-:Y:S05]  /*7f60*/  BRA `(.L_x_154) ;  /* 0xffffffbc00a07947 */ /* 0x000fea000383ffff */
.L_x_75:
[----:B------:R-:W-:Y:S07]  /*7f70*/  MOV R0, UR7 ;  /* 0x0000000700007c02 */ /* 0x000fee0008000f00 */
.L_x_155:
[----:B--2---:R2:W3:Y:S02]  /*7f80*/  SYNCS.PHASECHK.TRANS64.TRYWAIT P0, [R0+URZ+0xb8], R2 ;  /* 0x0000b802000075a7 */ /* 0x0044e400080011ff */
[----:B---3--:R-:W-:Y:S05]  /*7f90*/  @!P0 NANOSLEEP.SYNCS 0x989680 ;  /* 0x009896800000895d */ /* 0x008fea0003900000 */
[----:B------:R-:W3:Y:S02]  /*7fa0*/  @!P0 SYNCS.PHASECHK.TRANS64 P0, [R0+URZ+0xb8], R2 ;  /* 0x0000b802000085a7 */ /* 0x000ee400080010ff */
[----:B---3--:R-:W-:Y:S05]  /*7fb0*/  @!P0 BRA `(.L_x_155) ;  /* 0xfffffffc00f08947 */ /* 0x008fea000383ffff */
[----:B------:R-:W-:Y:S05]  /*7fc0*/  BRA `(.L_x_74) ;  /* 0xffffffc000807947 */ /* 0x000fea000383ffff */
.L_x_78:
[----:B------:R-:W-:Y:S07]  /*7fd0*/  MOV R0, UR15 ;  /* 0x0000000f00007c02 */ /* 0x000fee0008000f00 */
.L_x_156:
[----:B-1----:R1:W2:Y:S02]  /*7fe0*/  SYNCS.PHASECHK.TRANS64.TRYWAIT P0, [R0+URZ+0x98], R9 ;  /* 0x00009809000075a7 */ /* 0x0022a400080011ff */
[----:B--2---:R-:W-:Y:S05]  /*7ff0*/  @!P0 NANOSLEEP.SYNCS 0x989680 ;  /* 0x009896800000895d */ /* 0x004fea0003900000 */
[----:B------:R-:W2:Y:S02]  /*8000*/  @!P0 SYNCS.PHASECHK.TRANS64 P0, [R0+URZ+0x98], R9 ;  /* 0x00009809000085a7 */ /* 0x000ea400080010ff */
[----:B--2---:R-:W-:Y:S05]  /*8010*/  @!P0 BRA `(.L_x_156) ;  /* 0xfffffffc00f08947 */ /* 0x004fea000383ffff */
[----:B------:R-:W-:Y:S05]  /*8020*/  BRA `(.L_x_157) ;  /* 0xffffffc000f87947 */ /* 0x000fea000383ffff */
.L_x_79:
[----:B------:R-:W-:Y:S07]  /*8030*/  MOV R0, UR13 ;  /* 0x0000000d00007c02 */ /* 0x000fee0008000f00 */
.L_x_158:
[----:B-1----:R1:W2:Y:S02]  /*8040*/  SYNCS.PHASECHK.TRANS64.TRYWAIT P0, [R0+URZ+0x98], R14 ;  /* 0x0000980e000075a7 */ /* 0x0022a400080011ff */
[----:B--2---:R-:W-:Y:S05]  /*8050*/  @!P0 NANOSLEEP.SYNCS 0x989680 ;  /* 0x009896800000895d */ /* 0x004fea0003900000 */
[----:B------:R-:W2:Y:S02]  /*8060*/  @!P0 SYNCS.PHASECHK.TRANS64 P0, [R0+URZ+0x98], R14 ;  /* 0x0000980e000085a7 */ /* 0x000ea400080010ff */
[----:B--2---:R-:W-:Y:S05]  /*8070*/  @!P0 BRA `(.L_x_158) ;  /* 0xfffffffc00f08947 */ /* 0x004fea000383ffff */
[----:B------:R-:W-:Y:S05]  /*8080*/  BRA `(.L_x_159) ;  /* 0xffffffc400987947 */ /* 0x000fea000383ffff */
.L_x_81:
[----:B------:R-:W-:-:S07]  /*8090*/  MOV R0, UR4 ;  /* 0x0000000400007c02 */ /* 0x000fce0008000f00 */
.L_x_160:
[----:B-1----:R1:W3:Y:S02]  /*80a0*/  SYNCS.PHASECHK.TRANS64.TRYWAIT P0, [R0+URZ], R2 ;  /* 0x00000002000075a7 */ /* 0x0022e400080011ff */
[----:B---3--:R-:W-:Y:S05]  /*80b0*/  @!P0 NANOSLEEP.SYNCS 0x989680 ;  /* 0x009896800000895d */ /* 0x008fea0003900000 */
[----:B------:R-:W3:Y:S02]  /*80c0*/  @!P0 SYNCS.PHASECHK.TRANS64 P0, [R0+URZ], R2 ;  /* 0x00000002000085a7 */ /* 0x000ee400080010ff */
[----:B---3--:R-:W-:Y:S05]  /*80d0*/  @!P0 BRA `(.L_x_160) ;  /* 0xfffffffc00f08947 */ /* 0x008fea000383ffff */
[----:B------:R-:W-:Y:S05]  /*80e0*/  BRA `(.L_x_161) ;  /* 0xffffffc800247947 */ /* 0x000fea000383ffff */
.L_x_82:
[----:B------:R-:W-:-:S07]  /*80f0*/  MOV R0, UR4 ;  /* 0x0000000400007c02 */ /* 0x000fce0008000f00 */
.L_x_162:
[----:B-1----:R1:W3:Y:S02]  /*8100*/  SYNCS.PHASECHK.TRANS64.TRYWAIT P0, [R0+URZ], R2 ;  /* 0x00000002000075a7 */ /* 0x0022e400080011ff */
[----:B---3--:R-:W-:Y:S05]  /*8110*/  @!P0 NANOSLEEP.SYNCS 0x989680 ;  /* 0x009896800000895d */ /* 0x008fea0003900000 */
[----:B------:R-:W3:Y:S02]  /*8120*/  @!P0 SYNCS.PHASECHK.TRANS64 P0, [R0+URZ], R2 ;  /* 0x00000002000085a7 */ /* 0x000ee400080010ff */
[----:B---3--:R-:W-:Y:S05]  /*8130*/  @!P0 BRA `(.L_x_162) ;  /* 0xfffffffc00f08947 */ /* 0x008fea000383ffff */
[----:B------:R-:W-:Y:S05]  /*8140*/  BRA `(.L_x_163) ;  /* 0xffffffc800307947 */ /* 0x000fea000383ffff */
.L_x_84:
[----:B--2---:R2:W4:Y:S02]  /*8150*/  SYNCS.PHASECHK.TRANS64.TRYWAIT P0, [R0+URZ+0xc0], R2 ;  /* 0x0000c002000075a7 */ /* 0x00452400080011ff */
[----:B----4-:R-:W-:Y:S05]  /*8160*/  @!P0 NANOSLEEP.SYNCS 0x989680 ;  /* 0x009896800000895d */ /* 0x010fea0003900000 */
[----:B------:R-:W4:Y:S02]  /*8170*/  @!P0 SYNCS.PHASECHK.TRANS64 P0, [R0+URZ+0xc0], R2 ;  /* 0x0000c002000085a7 */ /* 0x000f2400080010ff */
[----:B----4-:R-:W-:Y:S05]  /*8180*/  @!P0 BRA `(.L_x_84) ;  /* 0xfffffffc00f08947 */ /* 0x010fea000383ffff */
[----:B------:R-:W-:Y:S05]  /*8190*/  BRA `(.L_x_164) ;  /* 0xffffffcc00147947 */ /* 0x000fea000383ffff */
.L_x_94:
[----:B-1----:R1:W3:Y:S02]  /*81a0*/  SYNCS.PHASECHK.TRANS64.TRYWAIT P1, [R0+URZ+0x80], R3 ;  /* 0x00008003000075a7 */ /* 0x0022e400080211ff */
[----:B---3--:R-:W-:Y:S05]  /*81b0*/  @!P1 NANOSLEEP.SYNCS 0x989680 ;  /* 0x009896800000995d */ /* 0x008fea0003900000 */
[----:B------:R-:W3:Y:S02]  /*81c0*/  @!P1 SYNCS.PHASECHK.TRANS64 P1, [R0+URZ+0x80], R3 ;  /* 0x00008003000095a7 */ /* 0x000ee400080210ff */
[----:B---3--:R-:W-:Y:S05]  /*81d0*/  @!P1 BRA `(.L_x_94) ;  /* 0xfffffffc00f09947 */ /* 0x008fea000383ffff */
[----:B------:R-:W-:Y:S05]  /*81e0*/  BRA `(.L_x_93) ;  /* 0xffffffd800447947 */ /* 0x000fea000383ffff */
.L_x_96:
[----:B-1----:R1:W4:Y:S02]  /*81f0*/  SYNCS.PHASECHK.TRANS64.TRYWAIT P0, [R73+URZ+0xe0], R2 ;  /* 0x0000e002490075a7 */ /* 0x00232400080011ff */
[----:B----4-:R-:W-:Y:S05]  /*8200*/  @!P0 NANOSLEEP.SYNCS 0x989680 ;  /* 0x009896800000895d */ /* 0x010fea0003900000 */
[----:B------:R-:W4:Y:S02]  /*8210*/  @!P0 SYNCS.PHASECHK.TRANS64 P0, [R73+URZ+0xe0], R2 ;  /* 0x0000e002490085a7 */ /* 0x000f2400080010ff */
[----:B----4-:R-:W-:Y:S05]  /*8220*/  @!P0 BRA `(.L_x_96) ;  /* 0xfffffffc00f08947 */ /* 0x010fea000383ffff */
[----:B------:R-:W-:Y:S05]  /*8230*/  BRA `(.L_x_95) ;  /* 0xffffffd8007c7947 */ /* 0x000fea000383ffff */
.L_x_107:
[----:B--2---:R2:W4:Y:S02]  /*8240*/  SYNCS.PHASECHK.TRANS64.TRYWAIT P0, [R2+URZ+0x80], R107 ;  /* 0x0000806b020075a7 */ /* 0x00452400080011ff */
[----:B----4-:R-:W-:Y:S05]  /*8250*/  @!P0 NANOSLEEP.SYNCS 0x989680 ;  /* 0x009896800000895d */ /* 0x010fea0003900000 */
[----:B------:R-:W4:Y:S02]  /*8260*/  @!P0 SYNCS.PHASECHK.TRANS64 P0, [R2+URZ+0x80], R107 ;  /* 0x0000806b020085a7 */ /* 0x000f2400080010ff */
[----:B----4-:R-:W-:Y:S05]  /*8270*/  @!P0 BRA `(.L_x_107) ;  /* 0xfffffffc00f08947 */ /* 0x010fea000383ffff */
[----:B------:R-:W-:Y:S05]  /*8280*/  BRA `(.L_x_106) ;  /* 0xffffffe400647947 */ /* 0x000fea000383ffff */
        .weak           $__internal_0_$__cuda_sm10x_tcgen05_guardrail_trap_col_being_dealloced_not_returned_by_alloc
        .type           $__internal_0_$__cuda_sm10x_tcgen05_guardrail_trap_col_being_dealloced_not_returned_by_alloc,@function
        .size           $__internal_0_$__cuda_sm10x_tcgen05_guardrail_trap_col_being_dealloced_not_returned_by_alloc,($__internal_1_$__cuda_sm10x_tcgen05_guardrail_trap_phase_invalid_during_alloc - $__internal_0_$__cuda_sm10x_tcgen05_guardrail_trap_col_being_dealloced_not_returned_by_alloc)
$__internal_0_$__cuda_sm10x_tcgen05_guardrail_trap_col_being_dealloced_not_returned_by_alloc:
[----:B------:R-:W-:Y:S05]  /*8290*/  BPT.TRAP 0x1 ;  /* 0x000000040000795c */ /* 0x000fea0000300000 */
[----:B------:R-:W-:-:S04]  /*82a0*/  HFMA2 R3, -RZ, RZ, 0, 0 ;  /* 0x00000000ff037431 */ /* 0x000fc800000001ff */
[----:B------:R-:W-:Y:S05]  /*82b0*/  RET.REL.NODEC R2 `(_ZN7cutlass13device_kernelINS_4gemm6kernel13GemmUniversalIN4cute5tupleIJiiiiEEENS1_10collective13CollectiveMmaINS1_35MainloopSm100TmaUmmaWarpSpecializedILi8ELi2ELi4ENS5_IJNS4_1CILi1EEESB_SB_EEEEENS5_IJNSA_ILi128EEENSA_ILi64EEESF_EEENS_6half_tENS5_IJlSB_lEEESH_SI_NS4_8TiledMMAINS4_8MMA_AtomIJNS4_20SM100_MMA_F16BF16_SSISH_SH_fLi128ELi64ELNS4_4UMMA5MajorE0ELSN_0ELNSM_7ScaleInE0ELSO_0EEEEEENS4_6LayoutISC_NS5_IJNSA_ILi0EEESS_SS_EEEEENS5_IJNS4_10UnderscoreESV_SV_EEEEENS4_13SM90_TMA_LOADENS4_14ComposedLayoutINS4_7SwizzleILi3ELi4ELi3EEENS4_18smem_ptr_flag_bitsILi16EEENSR_INS5_IJNSA_ILi8EEESF_EEENS5_IJSF_SB_EEEEEEEvNS4_8identityESY_S18_vS19_EENS_8epilogue10collective18CollectiveEpilogueINS1B_23Sm100TmaWarpSpecializedILi3ELi2ELi32ELb1ELb0EEEJSG_NS5_IJNSR_ISE_SB_EENSR_INSA_ILi32EEESB_EEEEESH_SI_SH_SI_NS1B_6fusion15FusionCallbacksIS1F_NS1K_17LinearCombinationISH_fSH_fLNS_15FloatRoundStyleE2EEESG_S1J_JEEENS4_5SM1004TMEM4LOAD26SM100_TMEM_LOAD_32dp32b32xESY_NSZ_INS10_ILi2ELi4ELi3EEES13_NSR_INS5_IJS14_S1H_EEENS5_IJS1H_SB_EEEEEEENS4_39AutoVectorizingCopyWithAssumedAlignmentILi128EEENS4_14SM90_TMA_STOREES1Y_S20_S20_EEEvvEEEEvNT_6ParamsE) ;  /* 0xffffff7c02507950 */ /* 0x000fea0003c3ffff */
        .weak           $__internal_1_$__cuda_sm10x_tcgen05_guardrail_trap_phase_invalid_during_alloc
        .type           $__internal_1_$__cuda_sm10x_tcgen05_guardrail_trap_phase_invalid_during_alloc,@function
        .size           $__internal_1_$__cuda_sm10x_tcgen05_guardrail_trap_phase_invalid_during_alloc,($__internal_2_$__cuda_sm10x_tcgen05_guardrail_trap_unallocated_columns_being_dealloced - $__internal_1_$__cuda_sm10x_tcgen05_guardrail_trap_phase_invalid_during_alloc)
$__internal_1_$__cuda_sm10x_tcgen05_guardrail_trap_phase_invalid_during_alloc:
[----:B------:R-:W-:Y:S05]  /*82c0*/  BPT.TRAP 0x1 ;  /* 0x000000040000795c */ /* 0x000fea0000300000 */
[----:B------:R-:W-:-:S04]  /*82d0*/  MOV R3, 0x0 ;  /* 0x0000000000037802 */ /* 0x000fc80000000f00 */
[----:B------:R-:W-:Y:S05]  /*82e0*/  RET.REL.NODEC R2 `(_ZN7cutlass13device_kernelINS_4gemm6kernel13GemmUniversalIN4cute5tupleIJiiiiEEENS1_10collective13CollectiveMmaINS1_35MainloopSm100TmaUmmaWarpSpecializedILi8ELi2ELi4ENS5_IJNS4_1CILi1EEESB_SB_EEEEENS5_IJNSA_ILi128EEENSA_ILi64EEESF_EEENS_6half_tENS5_IJlSB_lEEESH_SI_NS4_8TiledMMAINS4_8MMA_AtomIJNS4_20SM100_MMA_F16BF16_SSISH_SH_fLi128ELi64ELNS4_4UMMA5MajorE0ELSN_0ELNSM_7ScaleInE0ELSO_0EEEEEENS4_6LayoutISC_NS5_IJNSA_ILi0EEESS_SS_EEEEENS5_IJNS4_10UnderscoreESV_SV_EEEEENS4_13SM90_TMA_LOADENS4_14ComposedLayoutINS4_7SwizzleILi3ELi4ELi3EEENS4_18smem_ptr_flag_bitsILi16EEENSR_INS5_IJNSA_ILi8EEESF_EEENS5_IJSF_SB_EEEEEEEvNS4_8identityESY_S18_vS19_EENS_8epilogue10collective18CollectiveEpilogueINS1B_23Sm100TmaWarpSpecializedILi3ELi2ELi32ELb1ELb0EEEJSG_NS5_IJNSR_ISE_SB_EENSR_INSA_ILi32EEESB_EEEEESH_SI_SH_SI_NS1B_6fusion15FusionCallbacksIS1F_NS1K_17LinearCombinationISH_fSH_fLNS_15FloatRoundStyleE2EEESG_S1J_JEEENS4_5SM1004TMEM4LOAD26SM100_TMEM_LOAD_32dp32b32xESY_NSZ_INS10_ILi2ELi4ELi3EEES13_NSR_INS5_IJS14_S1H_EEENS5_IJS1H_SB_EEEEEEENS4_39AutoVectorizingCopyWithAssumedAlignmentILi128EEENS4_14SM90_TMA_STOREES1Y_S20_S20_EEEvvEEEEvNT_6ParamsE) ;  /* 0xffffff7c02447950 */ /* 0x000fea0003c3ffff */
        .weak           $__internal_2_$__cuda_sm10x_tcgen05_guardrail_trap_unallocated_columns_being_dealloced
        .type           $__internal_2_$__cuda_sm10x_tcgen05_guardrail_trap_unallocated_columns_being_dealloced,@function
        .size           $__internal_2_$__cuda_sm10x_tcgen05_guardrail_trap_unallocated_columns_being_dealloced,(.L_x_166 - $__internal_2_$__cuda_sm10x_tcgen05_guardrail_trap_unallocated_columns_being_dealloced)
$__internal_2_$__cuda_sm10x_tcgen05_guardrail_trap_unallocated_columns_being_dealloced:
[----:B------:R-:W-:Y:S05]  /*82f0*/  BPT.TRAP 0x1 ;  /* 0x000000040000795c */ /* 0x000fea0000300000 */
[----:B------:R-:W-:-:S04]  /*8300*/  HFMA2 R3, -RZ, RZ, 0, 0 ;  /* 0x00000000ff037431 */ /* 0x000fc800000001ff */
[----:B------:R-:W-:Y:S05]  /*8310*/  RET.REL.NODEC R2 `(_ZN7cutlass13device_kernelINS_4gemm6kernel13GemmUniversalIN4cute5tupleIJiiiiEEENS1_10collective13CollectiveMmaINS1_35MainloopSm100TmaUmmaWarpSpecializedILi8ELi2ELi4ENS5_IJNS4_1CILi1EEESB_SB_EEEEENS5_IJNSA_ILi128EEENSA_ILi64EEESF_EEENS_6half_tENS5_IJlSB_lEEESH_SI_NS4_8TiledMMAINS4_8MMA_AtomIJNS4_20SM100_MMA_F16BF16_SSISH_SH_fLi128ELi64ELNS4_4UMMA5MajorE0ELSN_0ELNSM_7ScaleInE0ELSO_0EEEEEENS4_6LayoutISC_NS5_IJNSA_ILi0EEESS_SS_EEEEENS5_IJNS4_10UnderscoreESV_SV_EEEEENS4_13SM90_TMA_LOADENS4_14ComposedLayoutINS4_7SwizzleILi3ELi4ELi3EEENS4_18smem_ptr_flag_bitsILi16EEENSR_INS5_IJNSA_ILi8EEESF_EEENS5_IJSF_SB_EEEEEEEvNS4_8identityESY_S18_vS19_EENS_8epilogue10collective18CollectiveEpilogueINS1B_23Sm100TmaWarpSpecializedILi3ELi2ELi32ELb1ELb0EEEJSG_NS5_IJNSR_ISE_SB_EENSR_INSA_ILi32EEESB_EEEEESH_SI_SH_SI_NS1B_6fusion15FusionCallbacksIS1F_NS1K_17LinearCombinationISH_fSH_fLNS_15FloatRoundStyleE2EEESG_S1J_JEEENS4_5SM1004TMEM4LOAD26SM100_TMEM_LOAD_32dp32b32xESY_NSZ_INS10_ILi2ELi4ELi3EEES13_NSR_INS5_IJS14_S1H_EEENS5_IJS1H_SB_EEEEEEENS4_39AutoVectorizingCopyWithAssumedAlignmentILi128EEENS4_14SM90_TMA_STOREES1Y_S20_S20_EEEvvEEEEvNT_6ParamsE) ;  /* 0xffffff7c02387950 */ /* 0x000fea0003c3ffff */
.L_x_165:
[----:B------:R-:W-:-:S00]  /*8320*/  BRA `(.L_x_165) ;  /* 0xfffffffc00fc7947 */ /* 0x000fc0000383ffff */
[----:B------:R-:W-:-:S00]  /*8330*/  NOP ;  /* 0x0000000000007918 */ /* 0x000fc00000000000 */
        /* <DEDUP_REMOVED lines=12> */
.L_x_166:


//--------------------- .nv.global.init           --------------------------
	.section	.nv.global.init,"aw",@progbits
.nv.global.init:
	.type		$str$27,@object
	.size		$str$27,($str$28 - $str$27)
$str$27:
        /*0000*/ 	.byte	0x28, 0x61, 0x64, 0x64, 0x72, 0x65, 0x73, 0x73, 0x20, 0x26, 0x20, 0x6d, 0x61, 0x73, 0x6b, 0x29
        /*0010*/ 	.byte	0x20, 0x3d, 0x3d, 0x20, 0x30, 0x00
	.type		$str$28,@object
	.size		$str$28,($str$26 - $str$28)
$str$28:
        /*0016*/ 	.byte	0x2f, 0x74, 0x6d, 0x70, 0x2f, 0x63, 0x75, 0x74, 0x6c, 0x61, 0x73, 0x73, 0x5f, 0x73, 0x77, 0x65
        /*0026*/ 	.byte	0x65, 0x70, 0x5f, 0x73, 0x72, 0x63, 0x2f, 0x69, 0x6e, 0x63, 0x6c, 0x75, 0x64, 0x65, 0x2f, 0x63
        /*0036*/ 	.byte	0x75, 0x74, 0x65, 0x2f, 0x70, 0x6f, 0x69, 0x6e, 0x74, 0x65, 0x72, 0x5f, 0x66, 0x6c, 0x61, 0x67
        /*0046*/ 	.byte	0x67, 0x65, 0x64, 0x2e, 0x68, 0x70, 0x70, 0x00
	.type		$str$26,@object
	.size		$str$26,($str$25 - $str$26)
$str$26:
        /*004e*/ 	.byte	0x2f, 0x74, 0x6d, 0x70, 0x2f, 0x63, 0x75, 0x74, 0x6c, 0x61, 0x73, 0x73, 0x5f, 0x73, 0x77, 0x65
        /*005e*/ 	.byte	0x65, 0x70, 0x5f, 0x73, 0x72, 0x63, 0x2f, 0x69, 0x6e, 0x63, 0x6c, 0x75, 0x64, 0x65, 0x2f, 0x63
        /*006e*/ 	.byte	0x75, 0x74, 0x65, 0x2f, 0x61, 0x74, 0x6f, 0x6d, 0x2f, 0x63, 0x6f, 0x70, 0x79, 0x5f, 0x74, 0x72
        /*007e*/ 	.byte	0x61, 0x69, 0x74, 0x73, 0x5f, 0x73, 0x6d, 0x31, 0x30, 0x30, 0x2e, 0x68, 0x70, 0x70, 0x00
	.type		$str$25,@object
	.size		$str$25,(__unnamed_1 - $str$25)
$str$25:
        /*008d*/ 	.byte	0x28, 0x28, 0x75, 0x69, 0x6e, 0x74, 0x33, 0x32, 0x5f, 0x74, 0x28, 0x74, 0x68, 0x72, 0x65, 0x61
        /*009d*/ 	.byte	0x64, 0x49, 0x64, 0x78, 0x2e, 0x78, 0x29, 0x20, 0x2f, 0x20, 0x33, 0x32, 0x29, 0x20, 0x25, 0x20
        /*00ad*/ 	.byte	0x34, 0x29, 0x20, 0x3d, 0x3d, 0x20, 0x28, 0x28, 0x28, 0x74, 0x6d, 0x65, 0x6d, 0x5f, 0x61, 0x64
        /*00bd*/ 	.byte	0x64, 0x72, 0x20, 0x3e, 0x3e, 0x20, 0x31, 0x36, 0x29, 0x20, 0x2f, 0x20, 0x33, 0x32, 0x29, 0x20
        /*00cd*/ 	.byte	0x25, 0x20, 0x34, 0x29, 0x00
	.type		__unnamed_1,@object
	.size		__unnamed_1,(__unnamed_2 - __unnamed_1)
__unnamed_1:
        /*00d2*/ 	.byte	0x61, 0x75, 0x74, 0x6f, 0x20, 0x63, 0x75, 0x74, 0x65, 0x3a, 0x3a, 0x61, 0x73, 0x5f, 0x70, 0x6f
        /* <DEDUP_REMOVED lines=24> */
        /*0262*/ 	.byte	0x3e, 0x3e, 0x3e, 0x3e, 0x5d, 0x00
	.type		__unnamed_2,@object
	.size		__unnamed_2,(.L_2 - __unnamed_2)
__unnamed_2:
        /* <DEDUP_REMOVED lines=42> */
        /*0508*/ 	.byte	0x3e, 0x3e, 0x5d, 0x00
.L_2:


//--------------------- .nv.shared._ZN7cutlass13device_kernelINS_4gemm6kernel13GemmUniversalIN4cute5tupleIJiiiiEEENS1_10collective13CollectiveMmaINS1_35MainloopSm100TmaUmmaWarpSpecializedILi8ELi2ELi4ENS5_IJNS4_1CILi1EEESB_SB_EEEEENS5_IJNSA_ILi128EEENSA_ILi64EEESF_EEENS_6half_tENS5_IJlSB_lEEESH_SI_NS4_8TiledMMAINS4_8MMA_AtomIJNS4_20SM100_MMA_F16BF16_SSISH_SH_fLi128ELi64ELNS4_4UMMA5MajorE0ELSN_0ELNSM_7ScaleInE0ELSO_0EEEEEENS4_6LayoutISC_NS5_IJNSA_ILi0EEESS_SS_EEEEENS5_IJNS4_10UnderscoreESV_SV_EEEEENS4_13SM90_TMA_LOADENS4_14ComposedLayoutINS4_7SwizzleILi3ELi4ELi3EEENS4_18smem_ptr_flag_bitsILi16EEENSR_INS5_IJNSA_ILi8EEESF_EEENS5_IJSF_SB_EEEEEEEvNS4_8identityESY_S18_vS19_EENS_8epilogue10collective18CollectiveEpilogueINS1B_23Sm100TmaWarpSpecializedILi3ELi2ELi32ELb1ELb0EEEJSG_NS5_IJNSR_ISE_SB_EENSR_INSA_ILi32EEESB_EEEEESH_SI_SH_SI_NS1B_6fusion15FusionCallbacksIS1F_NS1K_17LinearCombinationISH_fSH_fLNS_15FloatRoundStyleE2EEESG_S1J_JEEENS4_5SM1004TMEM4LOAD26SM100_TMEM_LOAD_32dp32b32xESY_NSZ_INS10_ILi2ELi4ELi3EEES13_NSR_INS5_IJS14_S1H_EEENS5_IJS1H_SB_EEEEEEENS4_39AutoVectorizingCopyWithAssumedAlignmentILi128EEENS4_14SM90_TMA_STOREES1Y_S20_S20_EEEvvEEEEvNT_6ParamsE --------------------------
	.section	.nv.shared._ZN7cutlass13device_kernelINS_4gemm6kernel13GemmUniversalIN4cute5tupleIJiiiiEEENS1_10collective13CollectiveMmaINS1_35MainloopSm100TmaUmmaWarpSpecializedILi8ELi2ELi4ENS5_IJNS4_1CILi1EEESB_SB_EEEEENS5_IJNSA_ILi128EEENSA_ILi64EEESF_EEENS_6half_tENS5_IJlSB_lEEESH_SI_NS4_8TiledMMAINS4_8MMA_AtomIJNS4_20SM100_MMA_F16BF16_SSISH_SH_fLi128ELi64ELNS4_4UMMA5MajorE0ELSN_0ELNSM_7ScaleInE0ELSO_0EEEEEENS4_6LayoutISC_NS5_IJNSA_ILi0EEESS_SS_EEEEENS5_IJNS4_10UnderscoreESV_SV_EEEEENS4_13SM90_TMA_LOADENS4_14ComposedLayoutINS4_7SwizzleILi3ELi4ELi3EEENS4_18smem_ptr_flag_bitsILi16EEENSR_INS5_IJNSA_ILi8EEESF_EEENS5_IJSF_SB_EEEEEEEvNS4_8identityESY_S18_vS19_EENS_8epilogue10collective18CollectiveEpilogueINS1B_23Sm100TmaWarpSpecializedILi3ELi2ELi32ELb1ELb0EEEJSG_NS5_IJNSR_ISE_SB_EENSR_INSA_ILi32EEESB_EEEEESH_SI_SH_SI_NS1B_6fusion15FusionCallbacksIS1F_NS1K_17LinearCombinationISH_fSH_fLNS_15FloatRoundStyleE2EEESG_S1J_JEEENS4_5SM1004TMEM4LOAD26SM100_TMEM_LOAD_32dp32b32xESY_NSZ_INS10_ILi2ELi4ELi3EEES13_NSR_INS5_IJS14_S1H_EEENS5_IJS1H_SB_EEEEEEENS4_39AutoVectorizingCopyWithAssumedAlignmentILi128EEENS4_14SM90_TMA_STOREES1Y_S20_S20_EEEvvEEEEvNT_6ParamsE,"aw",@nobits
	.sectionflags	@""
	.align	16
	.zero		1024


//--------------------- .nv.shared.reserved.0     --------------------------
	.section	.nv.shared.reserved.0,"aw",@nobits
	.weak		__nv_reservedSMEM_offset_0_alias
	.size		__nv_reservedSMEM_offset_0_alias, 0, 64
	.other		__nv_reservedSMEM_offset_0_alias,@"STO_CUDA_RESERVED_SHARED STV_DEFAULT"
__nv_reservedSMEM_offset_0_alias:
	.zero		0
.nv.shared.reserved.0:
	.zero		64
	.weak		__nv_reservedSMEM_tcgen05_partition
	.type		__nv_reservedSMEM_tcgen05_partition,@object
	.size		__nv_reservedSMEM_tcgen05_partition,(.L_0 - __nv_reservedSMEM_tcgen05_partition)
__nv_reservedSMEM_tcgen05_partition:
	.zero		32
.L_0:


//--------------------- .nv.global                --------------------------
	.section	.nv.global,"aw",@nobits
.nv.global:
	.type		_ZN40_INTERNAL_86728aeb_4_k_cu_d07b3705_242054cute1_E,@object
	.size		_ZN40_INTERNAL_86728aeb_4_k_cu_d07b3705_242054cute1_E,(_ZN40_INTERNAL_86728aeb_4_k_cu_d07b3705_242054cuda3std3__45__cpo6cbeginE - _ZN40_INTERNAL_86728aeb_4_k_cu_d07b3705_242054cute1_E)
_ZN40_INTERNAL_86728aeb_4_k_cu_d07b3705_242054cute1_E:
	.zero		1
	.type		_ZN40_INTERNAL_86728aeb_4_k_cu_d07b3705_242054cuda3std3__45__cpo6cbeginE,@object
	.size		_ZN40_INTERNAL_86728aeb_4_k_cu_d07b3705_242054cuda3std3__45__cpo6cbeginE,(_ZN40_INTERNAL_86728aeb_4_k_cu_d07b3705_242054cuda3std3__48in_placeE - _ZN40_INTERNAL_86728aeb_4_k_cu_d07b3705_242054cuda3std3__45__cpo6cbeginE)
_ZN40_INTERNAL_86728aeb_4_k_cu_d07b3705_242054cuda3std3__45__cpo6cbeginE:
	.zero		1
	.type		_ZN40_INTERNAL_86728aeb_4_k_cu_d07b3705_242054cuda3std3__48in_placeE,@object
	.size		_ZN40_INTERNAL_86728aeb_4_k_cu_d07b3705_242054cuda3std3__48in_placeE,(_ZN40_INTERNAL_86728aeb_4_k_cu_d07b3705_242054cuda3std6ranges3__45__cpo9iter_moveE - _ZN40_INTERNAL_86728aeb_4_k_cu_d07b3705_242054cuda3std3__48in_placeE)
_ZN40_INTERNAL_86728aeb_4_k_cu_d07b3705_242054cuda3std3__48in_placeE:
	.zero		1
	.type		_ZN40_INTERNAL_86728aeb_4_k_cu_d07b3705_242054cuda3std6ranges3__45__cpo9iter_moveE,@object
	.size		_ZN40_INTERNAL_86728aeb_4_k_cu_d07b3705_242054cuda3std6ranges3__45__cpo9iter_moveE,(_ZN40_INTERNAL_86728aeb_4_k_cu_d07b3705_242054cuda3std3__45__cpo5beginE - _ZN40_INTERNAL_86728aeb_4_k_cu_d07b3705_242054cuda3std6ranges3__45__cpo9iter_moveE)
_ZN40_INTERNAL_86728aeb_4_k_cu_d07b3705_242054cuda3std6ranges3__45__cpo9iter_moveE:
	.zero		1
	.type		_ZN40_INTERNAL_86728aeb_4_k_cu_d07b3705_242054cuda3std3__45__cpo5beginE,@object
	.size		_ZN40_INTERNAL_86728aeb_4_k_cu_d07b3705_242054cuda3std3__45__cpo5beginE,(_ZN40_INTERNAL_86728aeb_4_k_cu_d07b3705_242054cuda3std3__442_GLOBAL__N__86728aeb_4_k_cu_d07b3705_242056ignoreE - _ZN40_INTERNAL_86728aeb_4_k_cu_d07b3705_242054cuda3std3__45__cpo5beginE)
_ZN40_INTERNAL_86728aeb_4_k_cu_d07b3705_242054cuda3std3__45__cpo5beginE:
	.zero		1
	.type		_ZN40_INTERNAL_86728aeb_4_k_cu_d07b3705_242054cuda3std3__442_GLOBAL__N__86728aeb_4_k_cu_d07b3705_242056ignoreE,@object
	.size		_ZN40_INTERNAL_86728aeb_4_k_cu_d07b3705_242054cuda3std3__442_GLOBAL__N__86728aeb_4_k_cu_d07b3705_242056ignoreE,(_ZN40_INTERNAL_86728aeb_4_k_cu_d07b3705_242054cute7productE - _ZN40_INTERNAL_86728aeb_4_k_cu_d07b3705_242054cuda3std3__442_GLOBAL__N__86728aeb_4_k_cu_d07b3705_242056ignoreE)
_ZN40_INTERNAL_86728aeb_4_k_cu_d07b3705_242054cuda3std3__442_GLOBAL__N__86728aeb_4_k_cu_d07b3705_242056ignoreE:
	.zero		1
	.type		_ZN40_INTERNAL_86728aeb_4_k_cu_d07b3705_242054cute7productE,@object
	.size		_ZN40_INTERNAL_86728aeb_4_k_cu_d07b3705_242054cute7productE,(_ZN40_INTERNAL_86728aeb_4_k_cu_d07b3705_242054cuda3std3__45__cpo3endE - _ZN40_INTERNAL_86728aeb_4_k_cu_d07b3705_242054cute7productE)
_ZN40_INTERNAL_86728aeb_4_k_cu_d07b3705_242054cute7productE:
	.zero		1
	.type		_ZN40_INTERNAL_86728aeb_4_k_cu_d07b3705_242054cuda3std3__45__cpo3endE,@object
	.size		_ZN40_INTERNAL_86728aeb_4_k_cu_d07b3705_242054cuda3std3__45__cpo3endE,(_ZN40_INTERNAL_86728aeb_4_k_cu_d07b3705_242054cuda3std3__419piecewise_constructE - _ZN40_INTERNAL_86728aeb_4_k_cu_d07b3705_242054cuda3std3__45__cpo3endE)
_ZN40_INTERNAL_86728aeb_4_k_cu_d07b3705_242054cuda3std3__45__cpo3endE:
	.zero		1
	.type		_ZN40_INTERNAL_86728aeb_4_k_cu_d07b3705_242054cuda3std3__419piecewise_constructE,@object
	.size		_ZN40_INTERNAL_86728aeb_4_k_cu_d07b3705_242054cuda3std3__419piecewise_constructE,(_ZN40_INTERNAL_86728aeb_4_k_cu_d07b3705_242054cuda3std3__45__cpo4cendE - _ZN40_INTERNAL_86728aeb_4_k_cu_d07b3705_242054cuda3std3__419piecewise_constructE)
_ZN40_INTERNAL_86728aeb_4_k_cu_d07b3705_242054cuda3std3__419piecewise_constructE:
	.zero		1
	.type		_ZN40_INTERNAL_86728aeb_4_k_cu_d07b3705_242054cuda3std3__45__cpo4cendE,@object
	.size		_ZN40_INTERNAL_86728aeb_4_k_cu_d07b3705_242054cuda3std3__45__cpo4cendE,(_ZN40_INTERNAL_86728aeb_4_k_cu_d07b3705_242054cuda3std6ranges3__45__cpo4swapE - _ZN40_INTERNAL_86728aeb_4_k_cu_d07b3705_242054cuda3std3__45__cpo4cendE)
_ZN40_INTERNAL_86728aeb_4_k_cu_d07b3705_242054cuda3std3__45__cpo4cendE:
	.zero		1
	.type		_ZN40_INTERNAL_86728aeb_4_k_cu_d07b3705_242054cuda3std6ranges3__45__cpo4swapE,@object
	.size		_ZN40_INTERNAL_86728aeb_4_k_cu_d07b3705_242054cuda3std6ranges3__45__cpo4swapE,(.L_10 - _ZN40_INTERNAL_86728aeb_4_k_cu_d07b3705_242054cuda3std6ranges3__45__cpo4swapE)
_ZN40_INTERNAL_86728aeb_4_k_cu_d07b3705_242054cuda3std6ranges3__45__cpo4swapE:
	.zero		1
.L_10:


//--------------------- .nv.constant0._ZN7cutlass13device_kernelINS_4gemm6kernel13GemmUniversalIN4cute5tupleIJiiiiEEENS1_10collective13CollectiveMmaINS1_35MainloopSm100TmaUmmaWarpSpecializedILi8ELi2ELi4ENS5_IJNS4_1CILi1EEESB_SB_EEEEENS5_IJNSA_ILi128EEENSA_ILi64EEESF_EEENS_6half_tENS5_IJlSB_lEEESH_SI_NS4_8TiledMMAINS4_8MMA_AtomIJNS4_20SM100_MMA_F16BF16_SSISH_SH_fLi128ELi64ELNS4_4UMMA5MajorE0ELSN_0ELNSM_7ScaleInE0ELSO_0EEEEEENS4_6LayoutISC_NS5_IJNSA_ILi0EEESS_SS_EEEEENS5_IJNS4_10UnderscoreESV_SV_EEEEENS4_13SM90_TMA_LOADENS4_14ComposedLayoutINS4_7SwizzleILi3ELi4ELi3EEENS4_18smem_ptr_flag_bitsILi16EEENSR_INS5_IJNSA_ILi8EEESF_EEENS5_IJSF_SB_EEEEEEEvNS4_8identityESY_S18_vS19_EENS_8epilogue10collective18CollectiveEpilogueINS1B_23Sm100TmaWarpSpecializedILi3ELi2ELi32ELb1ELb0EEEJSG_NS5_IJNSR_ISE_SB_EENSR_INSA_ILi32EEESB_EEEEESH_SI_SH_SI_NS1B_6fusion15FusionCallbacksIS1F_NS1K_17LinearCombinationISH_fSH_fLNS_15FloatRoundStyleE2EEESG_S1J_JEEENS4_5SM1004TMEM4LOAD26SM100_TMEM_LOAD_32dp32b32xESY_NSZ_INS10_ILi2ELi4ELi3EEES13_NSR_INS5_IJS14_S1H_EEENS5_IJS1H_SB_EEEEEEENS4_39AutoVectorizingCopyWithAssumedAlignmentILi128EEENS4_14SM90_TMA_STOREES1Y_S20_S20_EEEvvEEEEvNT_6ParamsE --------------------------
	.section	.nv.constant0._ZN7cutlass13device_kernelINS_4gemm6kernel13GemmUniversalIN4cute5tupleIJiiiiEEENS1_10collective13CollectiveMmaINS1_35MainloopSm100TmaUmmaWarpSpecializedILi8ELi2ELi4ENS5_IJNS4_1CILi1EEESB_SB_EEEEENS5_IJNSA_ILi128EEENSA_ILi64EEESF_EEENS_6half_tENS5_IJlSB_lEEESH_SI_NS4_8TiledMMAINS4_8MMA_AtomIJNS4_20SM100_MMA_F16BF16_SSISH_SH_fLi128ELi64ELNS4_4UMMA5MajorE0ELSN_0ELNSM_7ScaleInE0ELSO_0EEEEEENS4_6LayoutISC_NS5_IJNSA_ILi0EEESS_SS_EEEEENS5_IJNS4_10UnderscoreESV_SV_EEEEENS4_13SM90_TMA_LOADENS4_14ComposedLayoutINS4_7SwizzleILi3ELi4ELi3EEENS4_18smem_ptr_flag_bitsILi16EEENSR_INS5_IJNSA_ILi8EEESF_EEENS5_IJSF_SB_EEEEEEEvNS4_8identityESY_S18_vS19_EENS_8epilogue10collective18CollectiveEpilogueINS1B_23Sm100TmaWarpSpecializedILi3ELi2ELi32ELb1ELb0EEEJSG_NS5_IJNSR_ISE_SB_EENSR_INSA_ILi32EEESB_EEEEESH_SI_SH_SI_NS1B_6fusion15FusionCallbacksIS1F_NS1K_17LinearCombinationISH_fSH_fLNS_15FloatRoundStyleE2EEESG_S1J_JEEENS4_5SM1004TMEM4LOAD26SM100_TMEM_LOAD_32dp32b32xESY_NSZ_INS10_ILi2ELi4ELi3EEES13_NSR_INS5_IJS14_S1H_EEENS5_IJS1H_SB_EEEEEEENS4_39AutoVectorizingCopyWithAssumedAlignmentILi128EEENS4_14SM90_TMA_STOREES1Y_S20_S20_EEEvvEEEEvNT_6ParamsE,"a",@progbits
	.sectionflags	@""
	.align	4
.nv.constant0._ZN7cutlass13device_kernelINS_4gemm6kernel13GemmUniversalIN4cute5tupleIJiiiiEEENS1_10collective13CollectiveMmaINS1_35MainloopSm100TmaUmmaWarpSpecializedILi8ELi2ELi4ENS5_IJNS4_1CILi1EEESB_SB_EEEEENS5_IJNSA_ILi128EEENSA_ILi64EEESF_EEENS_6half_tENS5_IJlSB_lEEESH_SI_NS4_8TiledMMAINS4_8MMA_AtomIJNS4_20SM100_MMA_F16BF16_SSISH_SH_fLi128ELi64ELNS4_4UMMA5MajorE0ELSN_0ELNSM_7ScaleInE0ELSO_0EEEEEENS4_6LayoutISC_NS5_IJNSA_ILi0EEESS_SS_EEEEENS5_IJNS4_10UnderscoreESV_SV_EEEEENS4_13SM90_TMA_LOADENS4_14ComposedLayoutINS4_7SwizzleILi3ELi4ELi3EEENS4_18smem_ptr_flag_bitsILi16EEENSR_INS5_IJNSA_ILi8EEESF_EEENS5_IJSF_SB_EEEEEEEvNS4_8identityESY_S18_vS19_EENS_8epilogue10collective18CollectiveEpilogueINS1B_23Sm100TmaWarpSpecializedILi3ELi2ELi32ELb1ELb0EEEJSG_NS5_IJNSR_ISE_SB_EENSR_INSA_ILi32EEESB_EEEEESH_SI_SH_SI_NS1B_6fusion15FusionCallbacksIS1F_NS1K_17LinearCombinationISH_fSH_fLNS_15FloatRoundStyleE2EEESG_S1J_JEEENS4_5SM1004TMEM4LOAD26SM100_TMEM_LOAD_32dp32b32xESY_NSZ_INS10_ILi2ELi4ELi3EEES13_NSR_INS5_IJS14_S1H_EEENS5_IJS1H_SB_EEEEEEENS4_39AutoVectorizingCopyWithAssumedAlignmentILi128EEENS4_14SM90_TMA_STOREES1Y_S20_S20_EEEvvEEEEvNT_6ParamsE:
	.zero		2944


//--------------------- SYMBOLS --------------------------

	.type		.nv.reservedSmem.offset0,@object
	.size		.nv.reservedSmem.offset0,0x4
	.type		.nv.reservedSmem.cap,@object
	.size		.nv.reservedSmem.cap,0x4
	.type		__assertfail,@function
